//
// Generated by NVIDIA NVVM Compiler
//
// Compiler Build ID: CL-36424714
// Cuda compilation tools, release 13.0, V13.0.88
// Based on NVVM 20.0.0
//

.version 9.0
.target sm_100
.address_size 64

	// .globl	_Z8FindMax2PiS_
// _ZZ8FindMax2PiS_E5arrSM has been demoted
// _ZZ8FindMax3PiS_iE5arrSM has been demoted
// _ZZ8FindMax4PiS_E5arrSM has been demoted

.visible .entry _Z8FindMax2PiS_(
	.param .u64 .ptr .align 1 _Z8FindMax2PiS__param_0,
	.param .u64 .ptr .align 1 _Z8FindMax2PiS__param_1
)
{
	.reg .pred 	%p<26>;
	.reg .b32 	%r<69>;
	.reg .b64 	%rd<16>;
	// demoted variable
	.shared .align 4 .b8 _ZZ8FindMax2PiS_E5arrSM[4096];
	ld.param.u64 	%rd9, [_Z8FindMax2PiS__param_0];
	ld.param.u64 	%rd8, [_Z8FindMax2PiS__param_1];
	cvta.to.global.u64 	%rd1, %rd9;
	mov.u32 	%r1, %tid.x;
	mul.lo.s32 	%r64, %r1, 97657;
	setp.gt.u32 	%p1, %r1, 10;
	mov.b32 	%r68, 0;
	@%p1 bra 	$L__BB0_7;
	sub.s32 	%r35, 999999, %r64;
	min.u32 	%r36, %r35, 97656;
	add.s32 	%r3, %r36, 1;
	and.b32  	%r4, %r3, 3;
	setp.lt.u32 	%p2, %r35, 3;
	mov.b32 	%r68, 0;
	@%p2 bra 	$L__BB0_4;
	mul.wide.u32 	%rd10, %r1, 390628;
	add.s64 	%rd11, %rd10, %rd1;
	add.s64 	%rd14, %rd11, 8;
	and.b32  	%r38, %r3, 262140;
	neg.s32 	%r60, %r38;
	mov.b32 	%r68, 0;
$L__BB0_3:
	ld.global.u32 	%r39, [%rd14+-8];
	max.s32 	%r40, %r68, %r39;
	ld.global.u32 	%r41, [%rd14+-4];
	max.s32 	%r42, %r40, %r41;
	ld.global.u32 	%r43, [%rd14];
	max.s32 	%r44, %r42, %r43;
	ld.global.u32 	%r45, [%rd14+4];
	max.s32 	%r68, %r44, %r45;
	add.s32 	%r64, %r64, 4;
	add.s64 	%rd14, %rd14, 16;
	add.s32 	%r60, %r60, 4;
	setp.ne.s32 	%p3, %r60, 0;
	@%p3 bra 	$L__BB0_3;
$L__BB0_4:
	setp.eq.s32 	%p4, %r4, 0;
	@%p4 bra 	$L__BB0_7;
	mul.wide.u32 	%rd12, %r64, 4;
	add.s64 	%rd15, %rd1, %rd12;
	neg.s32 	%r66, %r4;
$L__BB0_6:
	.pragma "nounroll";
	ld.global.u32 	%r46, [%rd15];
	max.s32 	%r68, %r68, %r46;
	add.s64 	%rd15, %rd15, 4;
	add.s32 	%r66, %r66, 1;
	setp.ne.s32 	%p5, %r66, 0;
	@%p5 bra 	$L__BB0_6;
$L__BB0_7:
	shl.b32 	%r47, %r1, 2;
	mov.u32 	%r48, _ZZ8FindMax2PiS_E5arrSM;
	add.s32 	%r21, %r48, %r47;
	st.shared.u32 	[%r21], %r68;
	bar.sync 	0;
	setp.gt.u32 	%p6, %r1, 511;
	@%p6 bra 	$L__BB0_10;
	ld.shared.u32 	%r49, [%r21];
	ld.shared.u32 	%r22, [%r21+2048];
	setp.ge.s32 	%p7, %r49, %r22;
	@%p7 bra 	$L__BB0_10;
	st.shared.u32 	[%r21], %r22;
$L__BB0_10:
	bar.sync 	0;
	setp.gt.u32 	%p8, %r1, 255;
	@%p8 bra 	$L__BB0_13;
	ld.shared.u32 	%r50, [%r21];
	ld.shared.u32 	%r23, [%r21+1024];
	setp.ge.s32 	%p9, %r50, %r23;
	@%p9 bra 	$L__BB0_13;
	st.shared.u32 	[%r21], %r23;
$L__BB0_13:
	bar.sync 	0;
	setp.gt.u32 	%p10, %r1, 127;
	@%p10 bra 	$L__BB0_16;
	ld.shared.u32 	%r51, [%r21];
	ld.shared.u32 	%r24, [%r21+512];
	setp.ge.s32 	%p11, %r51, %r24;
	@%p11 bra 	$L__BB0_16;
	st.shared.u32 	[%r21], %r24;
$L__BB0_16:
	bar.sync 	0;
	setp.gt.u32 	%p12, %r1, 63;
	@%p12 bra 	$L__BB0_19;
	ld.shared.u32 	%r52, [%r21];
	ld.shared.u32 	%r25, [%r21+256];
	setp.ge.s32 	%p13, %r52, %r25;
	@%p13 bra 	$L__BB0_19;
	st.shared.u32 	[%r21], %r25;
$L__BB0_19:
	bar.sync 	0;
	setp.gt.u32 	%p14, %r1, 31;
	@%p14 bra 	$L__BB0_22;
	ld.shared.u32 	%r53, [%r21];
	ld.shared.u32 	%r26, [%r21+128];
	setp.ge.s32 	%p15, %r53, %r26;
	@%p15 bra 	$L__BB0_22;
	st.shared.u32 	[%r21], %r26;
$L__BB0_22:
	bar.sync 	0;
	setp.gt.u32 	%p16, %r1, 15;
	@%p16 bra 	$L__BB0_25;
	ld.shared.u32 	%r54, [%r21];
	ld.shared.u32 	%r27, [%r21+64];
	setp.ge.s32 	%p17, %r54, %r27;
	@%p17 bra 	$L__BB0_25;
	st.shared.u32 	[%r21], %r27;
$L__BB0_25:
	bar.sync 	0;
	setp.gt.u32 	%p18, %r1, 7;
	@%p18 bra 	$L__BB0_28;
	ld.shared.u32 	%r55, [%r21];
	ld.shared.u32 	%r28, [%r21+32];
	setp.ge.s32 	%p19, %r55, %r28;
	@%p19 bra 	$L__BB0_28;
	st.shared.u32 	[%r21], %r28;
$L__BB0_28:
	bar.sync 	0;
	setp.gt.u32 	%p20, %r1, 3;
	@%p20 bra 	$L__BB0_31;
	ld.shared.u32 	%r56, [%r21];
	ld.shared.u32 	%r29, [%r21+16];
	setp.ge.s32 	%p21, %r56, %r29;
	@%p21 bra 	$L__BB0_31;
	st.shared.u32 	[%r21], %r29;
$L__BB0_31:
	bar.sync 	0;
	setp.gt.u32 	%p22, %r1, 1;
	@%p22 bra 	$L__BB0_34;
	ld.shared.u32 	%r57, [%r21];
	ld.shared.u32 	%r30, [%r21+8];
	setp.ge.s32 	%p23, %r57, %r30;
	@%p23 bra 	$L__BB0_34;
	st.shared.u32 	[%r21], %r30;
$L__BB0_34:
	bar.sync 	0;
	setp.ne.s32 	%p24, %r1, 0;
	@%p24 bra 	$L__BB0_38;
	ld.shared.u32 	%r58, [%r21];
	ld.shared.u32 	%r31, [_ZZ8FindMax2PiS_E5arrSM+4];
	setp.ge.s32 	%p25, %r58, %r31;
	@%p25 bra 	$L__BB0_37;
	st.shared.u32 	[%r21], %r31;
$L__BB0_37:
	ld.shared.u32 	%r59, [_ZZ8FindMax2PiS_E5arrSM];
	cvta.to.global.u64 	%rd13, %rd8;
	st.global.u32 	[%rd13], %r59;
$L__BB0_38:
	ret;

}
	// .globl	_Z8FindMax3PiS_i
.visible .entry _Z8FindMax3PiS_i(
	.param .u64 .ptr .align 1 _Z8FindMax3PiS_i_param_0,
	.param .u64 .ptr .align 1 _Z8FindMax3PiS_i_param_1,
	.param .u32 _Z8FindMax3PiS_i_param_2
)
{
	.reg .pred 	%p<20>;
	.reg .b32 	%r<28>;
	.reg .b64 	%rd<9>;
	// demoted variable
	.shared .align 4 .b8 _ZZ8FindMax3PiS_iE5arrSM[1024];
	ld.param.u64 	%rd3, [_Z8FindMax3PiS_i_param_0];
	ld.param.u64 	%rd2, [_Z8FindMax3PiS_i_param_1];
	ld.param.u32 	%r13, [_Z8FindMax3PiS_i_param_2];
	cvta.to.global.u64 	%rd1, %rd3;
	mov.u32 	%r1, %tid.x;
	mov.u32 	%r2, %ctaid.x;
	mov.u32 	%r14, %ntid.x;
	mad.lo.s32 	%r3, %r2, %r14, %r1;
	setp.ge.s32 	%p1, %r3, %r13;
	@%p1 bra 	$L__BB1_29;
	mul.wide.s32 	%rd4, %r3, 4;
	add.s64 	%rd5, %rd1, %rd4;
	ld.global.u32 	%r15, [%rd5];
	shl.b32 	%r16, %r1, 2;
	mov.u32 	%r17, _ZZ8FindMax3PiS_iE5arrSM;
	add.s32 	%r4, %r17, %r16;
	st.shared.u32 	[%r4], %r15;
	bar.sync 	0;
	setp.gt.u32 	%p2, %r1, 127;
	@%p2 bra 	$L__BB1_4;
	ld.shared.u32 	%r18, [%r4];
	ld.shared.u32 	%r5, [%r4+512];
	setp.ge.s32 	%p3, %r18, %r5;
	@%p3 bra 	$L__BB1_4;
	st.shared.u32 	[%r4], %r5;
$L__BB1_4:
	bar.sync 	0;
	setp.gt.u32 	%p4, %r1, 63;
	@%p4 bra 	$L__BB1_7;
	ld.shared.u32 	%r19, [%r4];
	ld.shared.u32 	%r6, [%r4+256];
	setp.ge.s32 	%p5, %r19, %r6;
	@%p5 bra 	$L__BB1_7;
	st.shared.u32 	[%r4], %r6;
$L__BB1_7:
	bar.sync 	0;
	setp.gt.u32 	%p6, %r1, 31;
	@%p6 bra 	$L__BB1_10;
	ld.shared.u32 	%r20, [%r4];
	ld.shared.u32 	%r7, [%r4+128];
	setp.ge.s32 	%p7, %r20, %r7;
	@%p7 bra 	$L__BB1_10;
	st.shared.u32 	[%r4], %r7;
$L__BB1_10:
	bar.sync 	0;
	setp.gt.u32 	%p8, %r1, 15;
	@%p8 bra 	$L__BB1_13;
	ld.shared.u32 	%r21, [%r4];
	ld.shared.u32 	%r8, [%r4+64];
	setp.ge.s32 	%p9, %r21, %r8;
	@%p9 bra 	$L__BB1_13;
	st.shared.u32 	[%r4], %r8;
$L__BB1_13:
	bar.sync 	0;
	setp.gt.u32 	%p10, %r1, 7;
	@%p10 bra 	$L__BB1_16;
	ld.shared.u32 	%r22, [%r4];
	ld.shared.u32 	%r9, [%r4+32];
	setp.ge.s32 	%p11, %r22, %r9;
	@%p11 bra 	$L__BB1_16;
	st.shared.u32 	[%r4], %r9;
$L__BB1_16:
	bar.sync 	0;
	setp.gt.u32 	%p12, %r1, 3;
	@%p12 bra 	$L__BB1_19;
	ld.shared.u32 	%r23, [%r4];
	ld.shared.u32 	%r10, [%r4+16];
	setp.ge.s32 	%p13, %r23, %r10;
	@%p13 bra 	$L__BB1_19;
	st.shared.u32 	[%r4], %r10;
$L__BB1_19:
	bar.sync 	0;
	setp.gt.u32 	%p14, %r1, 1;
	@%p14 bra 	$L__BB1_22;
	ld.shared.u32 	%r24, [%r4];
	ld.shared.u32 	%r11, [%r4+8];
	setp.ge.s32 	%p15, %r24, %r11;
	@%p15 bra 	$L__BB1_22;
	st.shared.u32 	[%r4], %r11;
$L__BB1_22:
	bar.sync 	0;
	setp.ne.s32 	%p16, %r1, 0;
	@%p16 bra 	$L__BB1_25;
	ld.shared.u32 	%r25, [%r4];
	ld.shared.u32 	%r12, [_ZZ8FindMax3PiS_iE5arrSM+4];
	setp.ge.s32 	%p17, %r25, %r12;
	@%p17 bra 	$L__BB1_25;
	st.shared.u32 	[%r4], %r12;
$L__BB1_25:
	setp.gt.s32 	%p18, %r13, 255;
	@%p18 bra 	$L__BB1_27;
	ld.shared.u32 	%r27, [_ZZ8FindMax3PiS_iE5arrSM];
	cvta.to.global.u64 	%rd8, %rd2;
	st.global.u32 	[%rd8], %r27;
	bra.uni 	$L__BB1_29;
$L__BB1_27:
	setp.ne.s32 	%p19, %r1, 0;
	@%p19 bra 	$L__BB1_29;
	ld.shared.u32 	%r26, [_ZZ8FindMax3PiS_iE5arrSM];
	mul.wide.u32 	%rd6, %r2, 4;
	add.s64 	%rd7, %rd1, %rd6;
	st.global.u32 	[%rd7], %r26;
$L__BB1_29:
	ret;

}
	// .globl	_Z8FindMax4PiS_
.visible .entry _Z8FindMax4PiS_(
	.param .u64 .ptr .align 1 _Z8FindMax4PiS__param_0,
	.param .u64 .ptr .align 1 _Z8FindMax4PiS__param_1
)
{
	.reg .pred 	%p<18>;
	.reg .b32 	%r<27>;
	.reg .b64 	%rd<7>;
	// demoted variable
	.shared .align 4 .b8 _ZZ8FindMax4PiS_E5arrSM[1024];
	ld.param.u64 	%rd1, [_Z8FindMax4PiS__param_0];
	ld.param.u64 	%rd2, [_Z8FindMax4PiS__param_1];
	mov.u32 	%r1, %tid.x;
	mov.u32 	%r12, %ctaid.x;
	mov.u32 	%r13, %ntid.x;
	mad.lo.s32 	%r2, %r12, %r13, %r1;
	setp.gt.s32 	%p1, %r2, 999999;
	@%p1 bra 	$L__BB2_26;
	cvta.to.global.u64 	%rd3, %rd1;
	mul.wide.s32 	%rd4, %r2, 4;
	add.s64 	%rd5, %rd3, %rd4;
	ld.global.u32 	%r14, [%rd5];
	shl.b32 	%r15, %r1, 2;
	mov.u32 	%r16, _ZZ8FindMax4PiS_E5arrSM;
	add.s32 	%r3, %r16, %r15;
	st.shared.u32 	[%r3], %r14;
	bar.sync 	0;
	setp.gt.u32 	%p2, %r1, 127;
	@%p2 bra 	$L__BB2_4;
	ld.shared.u32 	%r17, [%r3];
	ld.shared.u32 	%r4, [%r3+512];
	setp.ge.s32 	%p3, %r17, %r4;
	@%p3 bra 	$L__BB2_4;
	st.shared.u32 	[%r3], %r4;
$L__BB2_4:
	bar.sync 	0;
	setp.gt.u32 	%p4, %r1, 63;
	@%p4 bra 	$L__BB2_7;
	ld.shared.u32 	%r18, [%r3];
	ld.shared.u32 	%r5, [%r3+256];
	setp.ge.s32 	%p5, %r18, %r5;
	@%p5 bra 	$L__BB2_7;
	st.shared.u32 	[%r3], %r5;
$L__BB2_7:
	bar.sync 	0;
	setp.gt.u32 	%p6, %r1, 31;
	@%p6 bra 	$L__BB2_10;
	ld.shared.u32 	%r19, [%r3];
	ld.shared.u32 	%r6, [%r3+128];
	setp.ge.s32 	%p7, %r19, %r6;
	@%p7 bra 	$L__BB2_10;
	st.shared.u32 	[%r3], %r6;
$L__BB2_10:
	bar.sync 	0;
	setp.gt.u32 	%p8, %r1, 15;
	@%p8 bra 	$L__BB2_13;
	ld.shared.u32 	%r20, [%r3];
	ld.shared.u32 	%r7, [%r3+64];
	setp.ge.s32 	%p9, %r20, %r7;
	@%p9 bra 	$L__BB2_13;
	st.shared.u32 	[%r3], %r7;
$L__BB2_13:
	bar.sync 	0;
	setp.gt.u32 	%p10, %r1, 7;
	@%p10 bra 	$L__BB2_16;
	ld.shared.u32 	%r21, [%r3];
	ld.shared.u32 	%r8, [%r3+32];
	setp.ge.s32 	%p11, %r21, %r8;
	@%p11 bra 	$L__BB2_16;
	st.shared.u32 	[%r3], %r8;
$L__BB2_16:
	bar.sync 	0;
	setp.gt.u32 	%p12, %r1, 3;
	@%p12 bra 	$L__BB2_19;
	ld.shared.u32 	%r22, [%r3];
	ld.shared.u32 	%r9, [%r3+16];
	setp.ge.s32 	%p13, %r22, %r9;
	@%p13 bra 	$L__BB2_19;
	st.shared.u32 	[%r3], %r9;
$L__BB2_19:
	bar.sync 	0;
	setp.gt.u32 	%p14, %r1, 1;
	@%p14 bra 	$L__BB2_22;
	ld.shared.u32 	%r23, [%r3];
	ld.shared.u32 	%r10, [%r3+8];
	setp.ge.s32 	%p15, %r23, %r10;
	@%p15 bra 	$L__BB2_22;
	st.shared.u32 	[%r3], %r10;
$L__BB2_22:
	bar.sync 	0;
	setp.ne.s32 	%p16, %r1, 0;
	@%p16 bra 	$L__BB2_26;
	ld.shared.u32 	%r24, [%r3];
	ld.shared.u32 	%r11, [_ZZ8FindMax4PiS_E5arrSM+4];
	setp.ge.s32 	%p17, %r24, %r11;
	@%p17 bra 	$L__BB2_25;
	st.shared.u32 	[%r3], %r11;
$L__BB2_25:
	ld.shared.u32 	%r25, [_ZZ8FindMax4PiS_E5arrSM];
	cvta.to.global.u64 	%rd6, %rd2;
	atom.global.max.s32 	%r26, [%rd6], %r25;
$L__BB2_26:
	ret;

}


// ===== COMPILED SASS (sm_100) =====

	.target	sm_100

	.elftype	@"ET_EXEC"


//--------------------- .note.nv.tkinfo           --------------------------
	.section	.note.nv.tkinfo,"",@"SHT_NOTE"
	.sectionflags	@"SHF_NOTE_NV_TKINFO"
	.tkinfo
        /*0018*/ 	.word	0x00000002
        /*0030*/ 	.string	""
        /*0030*/ 	.string	"ptxas"
        /*0030*/ 	.string	"Cuda compilation tools, release 13.0, V13.0.88"
        /*0030*/ 	.string	"Build cuda_13.0.r13.0/compiler.36424714_0"
        /*0030*/ 	.string	"-arch sm_100 -m 64 "



//--------------------- .note.nv.cuinfo           --------------------------
	.section	.note.nv.cuinfo,"",@"SHT_NOTE"
	.sectionflags	@"SHF_NOTE_NV_CUINFO"
        /*0018*/ 	.short	0x0002
        /*001a*/ 	.short	0x0064
        /*001c*/ 	.short	0x0082
	.zero		2


//--------------------- .nv.info                  --------------------------
	.section	.nv.info,"",@"SHT_CUDA_INFO"
	.align	4


	//----- nvinfo : EIATTR_REGCOUNT
	.align		4
        /*0000*/ 	.byte	0x04, 0x2f
        /*0002*/ 	.short	(.L_1 - .L_0)
	.align		4
.L_0:
        /*0004*/ 	.word	index@(_Z8FindMax2PiS_)
        /*0008*/ 	.word	0x0000001a


	//----- nvinfo : EIATTR_FRAME_SIZE
	.align		4
.L_1:
        /*000c*/ 	.byte	0x04, 0x11
        /*000e*/ 	.short	(.L_3 - .L_2)
	.align		4
.L_2:
        /*0010*/ 	.word	index@(_Z8FindMax2PiS_)
        /*0014*/ 	.word	0x00000000


	//----- nvinfo : EIATTR_REGCOUNT
	.align		4
.L_3:
        /*0018*/ 	.byte	0x04, 0x2f
        /*001a*/ 	.short	(.L_5 - .L_4)
	.align		4
.L_4:
        /*001c*/ 	.word	index@(_Z8FindMax3PiS_i)
        /*0020*/ 	.word	0x0000000d


	//----- nvinfo : EIATTR_FRAME_SIZE
	.align		4
.L_5:
        /*0024*/ 	.byte	0x04, 0x11
        /*0026*/ 	.short	(.L_7 - .L_6)
	.align		4
.L_6:
        /*0028*/ 	.word	index@(_Z8FindMax3PiS_i)
        /*002c*/ 	.word	0x00000000


	//----- nvinfo : EIATTR_REGCOUNT
	.align		4
.L_7:
        /*0030*/ 	.byte	0x04, 0x2f
        /*0032*/ 	.short	(.L_9 - .L_8)
	.align		4
.L_8:
        /*0034*/ 	.word	index@(_Z8FindMax4PiS_)
        /*0038*/ 	.word	0x0000000a


	//----- nvinfo : EIATTR_FRAME_SIZE
	.align		4
.L_9:
        /*003c*/ 	.byte	0x04, 0x11
        /*003e*/ 	.short	(.L_11 - .L_10)
	.align		4
.L_10:
        /*0040*/ 	.word	index@(_Z8FindMax4PiS_)
        /*0044*/ 	.word	0x00000000


	//----- nvinfo : EIATTR_MIN_STACK_SIZE
	.align		4
.L_11:
        /*0048*/ 	.byte	0x04, 0x12
        /*004a*/ 	.short	(.L_13 - .L_12)
	.align		4
.L_12:
        /*004c*/ 	.word	index@(_Z8FindMax4PiS_)
        /*0050*/ 	.word	0x00000000


	//----- nvinfo : EIATTR_MIN_STACK_SIZE
	.align		4
.L_13:
        /*0054*/ 	.byte	0x04, 0x12
        /*0056*/ 	.short	(.L_15 - .L_14)
	.align		4
.L_14:
        /*0058*/ 	.word	index@(_Z8FindMax3PiS_i)
        /*005c*/ 	.word	0x00000000


	//----- nvinfo : EIATTR_MIN_STACK_SIZE
	.align		4
.L_15:
        /*0060*/ 	.byte	0x04, 0x12
        /*0062*/ 	.short	(.L_17 - .L_16)
	.align		4
.L_16:
        /*0064*/ 	.word	index@(_Z8FindMax2PiS_)
        /*0068*/ 	.word	0x00000000
.L_17:


//--------------------- .nv.compat                --------------------------
	.section	.nv.compat,"",@"SHT_CUDA_COMPAT_INFO"
	.align	4
        /*0000*/ 	.byte	0x02, 0x09, 0x00, 0x00, 0x02, 0x02, 0x01, 0x00, 0x02, 0x05, 0x05, 0x00, 0x03, 0x07, 0x01, 0x01
        /*0010*/ 	.byte	0x02, 0x03, 0x00, 0x00, 0x02, 0x06, 0x01, 0x00, 0x04, 0x0b, 0x08, 0x00, 0x09, 0x00, 0x00, 0x00
        /*0020*/ 	.byte	0x00, 0x00, 0x00, 0x00


//--------------------- .nv.info._Z8FindMax4PiS_  --------------------------
	.section	.nv.info._Z8FindMax4PiS_,"",@"SHT_CUDA_INFO"
	.sectionflags	@""
	.align	4


	//----- nvinfo : EIATTR_CUDA_API_VERSION
	.align		4
        /*0000*/ 	.byte	0x04, 0x37
        /*0002*/ 	.short	(.L_19 - .L_18)
.L_18:
        /*0004*/ 	.word	0x00000082


	//----- nvinfo : EIATTR_KPARAM_INFO
	.align		4
.L_19:
        /*0008*/ 	.byte	0x04, 0x17
        /*000a*/ 	.short	(.L_21 - .L_20)
.L_20:
        /*000c*/ 	.word	0x00000000
        /*0010*/ 	.short	0x0001
        /*0012*/ 	.short	0x0008
        /*0014*/ 	.byte	0x00, 0xf5, 0x21, 0x00


	//----- nvinfo : EIATTR_KPARAM_INFO
	.align		4
.L_21:
        /*0018*/ 	.byte	0x04, 0x17
        /*001a*/ 	.short	(.L_23 - .L_22)
.L_22:
        /*001c*/ 	.word	0x00000000
        /*0020*/ 	.short	0x0000
        /*0022*/ 	.short	0x0000
        /*0024*/ 	.byte	0x00, 0xf5, 0x21, 0x00


	//----- nvinfo : EIATTR_SPARSE_MMA_MASK
	.align		4
.L_23:
        /*0028*/ 	.byte	0x03, 0x50
        /*002a*/ 	.short	0x0000


	//----- nvinfo : EIATTR_MAXREG_COUNT
	.align		4
        /*002c*/ 	.byte	0x03, 0x1b
        /*002e*/ 	.short	0x00ff


	//----- nvinfo : EIATTR_NUM_BARRIERS
	.align		4
        /*0030*/ 	.byte	0x02, 0x4c
        /*0032*/ 	.byte	0x01
	.zero		1


	//----- nvinfo : EIATTR_MERCURY_ISA_VERSION
	.align		4
        /*0034*/ 	.byte	0x03, 0x5f
        /*0036*/ 	.short	0x0101


	//----- nvinfo : EIATTR_VRC_CTA_INIT_COUNT
	.align		4
        /*0038*/ 	.byte	0x02, 0x4a
	.zero		1
	.zero		1


	//----- nvinfo : EIATTR_EXIT_INSTR_OFFSETS
	.align		4
        /*003c*/ 	.byte	0x04, 0x1c
        /*003e*/ 	.short	(.L_25 - .L_24)


	//   ....[0]....
.L_24:
        /*0040*/ 	.word	0x00000060


	//   ....[1]....
        /*0044*/ 	.word	0x00000510


	//   ....[2]....
        /*0048*/ 	.word	0x00000590


	//----- nvinfo : EIATTR_CRS_STACK_SIZE
	.align		4
.L_25:
        /*004c*/ 	.byte	0x04, 0x1e
        /*004e*/ 	.short	(.L_27 - .L_26)
.L_26:
        /*0050*/ 	.word	0x00000000


	//----- nvinfo : EIATTR_CBANK_PARAM_SIZE
	.align		4
.L_27:
        /*0054*/ 	.byte	0x03, 0x19
        /*0056*/ 	.short	0x0010


	//----- nvinfo : EIATTR_PARAM_CBANK
	.align		4
        /*0058*/ 	.byte	0x04, 0x0a
        /*005a*/ 	.short	(.L_29 - .L_28)
	.align		4
.L_28:
        /*005c*/ 	.word	index@(.nv.constant0._Z8FindMax4PiS_)
        /*0060*/ 	.short	0x0380
        /*0062*/ 	.short	0x0010


	//----- nvinfo : EIATTR_SW_WAR
	.align		4
.L_29:
        /*0064*/ 	.byte	0x04, 0x36
        /*0066*/ 	.short	(.L_31 - .L_30)
.L_30:
        /*0068*/ 	.word	0x00000008
.L_31:


//--------------------- .nv.info._Z8FindMax3PiS_i --------------------------
	.section	.nv.info._Z8FindMax3PiS_i,"",@"SHT_CUDA_INFO"
	.sectionflags	@""
	.align	4


	//----- nvinfo : EIATTR_CUDA_API_VERSION
	.align		4
        /*0000*/ 	.byte	0x04, 0x37
        /*0002*/ 	.short	(.L_33 - .L_32)
.L_32:
        /*0004*/ 	.word	0x00000082


	//----- nvinfo : EIATTR_KPARAM_INFO
	.align		4
.L_33:
        /*0008*/ 	.byte	0x04, 0x17
        /*000a*/ 	.short	(.L_35 - .L_34)
.L_34:
        /*000c*/ 	.word	0x00000000
        /*0010*/ 	.short	0x0002
        /*0012*/ 	.short	0x0010
        /*0014*/ 	.byte	0x00, 0xf0, 0x11, 0x00


	//----- nvinfo : EIATTR_KPARAM_INFO
	.align		4
.L_35:
        /*0018*/ 	.byte	0x04, 0x17
        /*001a*/ 	.short	(.L_37 - .L_36)
.L_36:
        /*001c*/ 	.word	0x00000000
        /*0020*/ 	.short	0x0001
        /*0022*/ 	.short	0x0008
        /*0024*/ 	.byte	0x00, 0xf5, 0x21, 0x00


	//----- nvinfo : EIATTR_KPARAM_INFO
	.align		4
.L_37:
        /*0028*/ 	.byte	0x04, 0x17
        /*002a*/ 	.short	(.L_39 - .L_38)
.L_38:
        /*002c*/ 	.word	0x00000000
        /*0030*/ 	.short	0x0000
        /*0032*/ 	.short	0x0000
        /*0034*/ 	.byte	0x00, 0xf5, 0x21, 0x00


	//----- nvinfo : EIATTR_SPARSE_MMA_MASK
	.align		4
.L_39:
        /*0038*/ 	.byte	0x03, 0x50
        /*003a*/ 	.short	0x0000


	//----- nvinfo : EIATTR_MAXREG_COUNT
	.align		4
        /*003c*/ 	.byte	0x03, 0x1b
        /*003e*/ 	.short	0x00ff


	//----- nvinfo : EIATTR_NUM_BARRIERS
	.align		4
        /*0040*/ 	.byte	0x02, 0x4c
        /*0042*/ 	.byte	0x01
	.zero		1


	//----- nvinfo : EIATTR_MERCURY_ISA_VERSION
	.align		4
        /*0044*/ 	.byte	0x03, 0x5f
        /*0046*/ 	.short	0x0101


	//----- nvinfo : EIATTR_VRC_CTA_INIT_COUNT
	.align		4
        /*0048*/ 	.byte	0x02, 0x4a
	.zero		1
	.zero		1


	//----- nvinfo : EIATTR_EXIT_INSTR_OFFSETS
	.align		4
        /*004c*/ 	.byte	0x04, 0x1c
        /*004e*/ 	.short	(.L_41 - .L_40)


	//   ....[0]....
.L_40:
        /*0050*/ 	.word	0x00000070


	//   ....[1]....
        /*0054*/ 	.word	0x000005d0


	//   ....[2]....
        /*0058*/ 	.word	0x000005e0


	//   ....[3]....
        /*005c*/ 	.word	0x00000620


	//----- nvinfo : EIATTR_CRS_STACK_SIZE
	.align		4
.L_41:
        /*0060*/ 	.byte	0x04, 0x1e
        /*0062*/ 	.short	(.L_43 - .L_42)
.L_42:
        /*0064*/ 	.word	0x00000000


	//----- nvinfo : EIATTR_CBANK_PARAM_SIZE
	.align		4
.L_43:
        /*0068*/ 	.byte	0x03, 0x19
        /*006a*/ 	.short	0x0014


	//----- nvinfo : EIATTR_PARAM_CBANK
	.align		4
        /*006c*/ 	.byte	0x04, 0x0a
        /*006e*/ 	.short	(.L_45 - .L_44)
	.align		4
.L_44:
        /*0070*/ 	.word	index@(.nv.constant0._Z8FindMax3PiS_i)
        /*0074*/ 	.short	0x0380
        /*0076*/ 	.short	0x0014


	//----- nvinfo : EIATTR_SW_WAR
	.align		4
.L_45:
        /*0078*/ 	.byte	0x04, 0x36
        /*007a*/ 	.short	(.L_47 - .L_46)
.L_46:
        /*007c*/ 	.word	0x00000008
.L_47:


//--------------------- .nv.info._Z8FindMax2PiS_  --------------------------
	.section	.nv.info._Z8FindMax2PiS_,"",@"SHT_CUDA_INFO"
	.sectionflags	@""
	.align	4


	//----- nvinfo : EIATTR_CUDA_API_VERSION
	.align		4
        /*0000*/ 	.byte	0x04, 0x37
        /*0002*/ 	.short	(.L_49 - .L_48)
.L_48:
        /*0004*/ 	.word	0x00000082


	//----- nvinfo : EIATTR_KPARAM_INFO
	.align		4
.L_49:
        /*0008*/ 	.byte	0x04, 0x17
        /*000a*/ 	.short	(.L_51 - .L_50)
.L_50:
        /*000c*/ 	.word	0x00000000
        /*0010*/ 	.short	0x0001
        /*0012*/ 	.short	0x0008
        /*0014*/ 	.byte	0x00, 0xf5, 0x21, 0x00


	//----- nvinfo : EIATTR_KPARAM_INFO
	.align		4
.L_51:
        /*0018*/ 	.byte	0x04, 0x17
        /*001a*/ 	.short	(.L_53 - .L_52)
.L_52:
        /*001c*/ 	.word	0x00000000
        /*0020*/ 	.short	0x0000
        /*0022*/ 	.short	0x0000
        /*0024*/ 	.byte	0x00, 0xf5, 0x21, 0x00


	//----- nvinfo : EIATTR_SPARSE_MMA_MASK
	.align		4
.L_53:
        /*0028*/ 	.byte	0x03, 0x50
        /*002a*/ 	.short	0x0000


	//----- nvinfo : EIATTR_MAXREG_COUNT
	.align		4
        /*002c*/ 	.byte	0x03, 0x1b
        /*002e*/ 	.short	0x00ff


	//----- nvinfo : EIATTR_NUM_BARRIERS
	.align		4
        /*0030*/ 	.byte	0x02, 0x4c
        /*0032*/ 	.byte	0x01
	.zero		1


	//----- nvinfo : EIATTR_MERCURY_ISA_VERSION
	.align		4
        /*0034*/ 	.byte	0x03, 0x5f
        /*0036*/ 	.short	0x0101


	//----- nvinfo : EIATTR_VRC_CTA_INIT_COUNT
	.align		4
        /*0038*/ 	.byte	0x02, 0x4a
	.zero		1
	.zero		1


	//----- nvinfo : EIATTR_EXIT_INSTR_OFFSETS
	.align		4
        /*003c*/ 	.byte	0x04, 0x1c
        /*003e*/ 	.short	(.L_55 - .L_54)


	//   ....[0]....
.L_54:
        /*0040*/ 	.word	0x00000d30


	//   ....[1]....
        /*0044*/ 	.word	0x00000db0


	//----- nvinfo : EIATTR_CRS_STACK_SIZE
	.align		4
.L_55:
        /*0048*/ 	.byte	0x04, 0x1e
        /*004a*/ 	.short	(.L_57 - .L_56)
.L_56:
        /*004c*/ 	.word	0x00000000


	//----- nvinfo : EIATTR_CBANK_PARAM_SIZE
	.align		4
.L_57:
        /*0050*/ 	.byte	0x03, 0x19
        /*0052*/ 	.short	0x0010


	//----- nvinfo : EIATTR_PARAM_CBANK
	.align		4
        /*0054*/ 	.byte	0x04, 0x0a
        /*0056*/ 	.short	(.L_59 - .L_58)
	.align		4
.L_58:
        /*0058*/ 	.word	index@(.nv.constant0._Z8FindMax2PiS_)
        /*005c*/ 	.short	0x0380
        /*005e*/ 	.short	0x0010


	//----- nvinfo : EIATTR_SW_WAR
	.align		4
.L_59:
        /*0060*/ 	.byte	0x04, 0x36
        /*0062*/ 	.short	(.L_61 - .L_60)
.L_60:
        /*0064*/ 	.word	0x00000008
.L_61:


//--------------------- .nv.callgraph             --------------------------
	.section	.nv.callgraph,"",@"SHT_CUDA_CALLGRAPH"
	.align	4
	.sectionentsize	8
	.align		4
        /*0000*/ 	.word	0x00000000
	.align		4
        /*0004*/ 	.word	0xffffffff
	.align		4
        /*0008*/ 	.word	0x00000000
	.align		4
        /*000c*/ 	.word	0xfffffffe
	.align		4
        /*0010*/ 	.word	0x00000000
	.align		4
        /*0014*/ 	.word	0xfffffffd
	.align		4
        /*0018*/ 	.word	0x00000000
	.align		4
        /*001c*/ 	.word	0xfffffffc


//--------------------- .text._Z8FindMax4PiS_     --------------------------
	.section	.text._Z8FindMax4PiS_,"ax",@progbits
	.align	128
        .global         _Z8FindMax4PiS_
        .type           _Z8FindMax4PiS_,@function
        .size           _Z8FindMax4PiS_,(.L_x_63 - _Z8FindMax4PiS_)
        .other          _Z8FindMax4PiS_,@"STO_CUDA_ENTRY STV_DEFAULT"
_Z8FindMax4PiS_:
.text._Z8FindMax4PiS_:
[----:B------:R-:W-:Y:S01]  /*0000*/  LDC R1, c[0x0][0x37c] ;  /* 0x0000df00ff017b82 */ /* 0x000fe20000000800 */
[----:B------:R-:W0:Y:S07]  /*0010*/  S2R R4, SR_TID.X ;  /* 0x0000000000047919 */ /* 0x000e2e0000002100 */
[----:B------:R-:W0:Y:S08]  /*0020*/  S2UR UR4, SR_CTAID.X ;  /* 0x00000000000479c3 */ /* 0x000e300000002500 */
[----:B------:R-:W0:Y:S02]  /*0030*/  LDC R5, c[0x0][0x360] ;  /* 0x0000d800ff057b82 */ /* 0x000e240000000800 */
[----:B0-----:R-:W-:-:S05]  /*0040*/  IMAD R5, R5, UR4, R4 ;  /* 0x0000000405057c24 */ /* 0x001fca000f8e0204 */
[----:B------:R-:W-:-:S13]  /*0050*/  ISETP.GT.AND P0, PT, R5, 0xf423f, PT ;  /* 0x000f423f0500780c */ /* 0x000fda0003f04270 */
[----:B------:R-:W-:Y:S05]  /*0060*/  @P0 EXIT ;  /* 0x000000000000094d */ /* 0x000fea0003800000 */
[----:B------:R-:W0:Y:S01]  /*0070*/  LDC.64 R2, c[0x0][0x380] ;  /* 0x0000e000ff027b82 */ /* 0x000e220000000a00 */
[----:B------:R-:W1:Y:S01]  /*0080*/  LDCU.64 UR6, c[0x0][0x358] ;  /* 0x00006b00ff0677ac */ /* 0x000e620008000a00 */
[----:B0-----:R-:W-:-:S06]  /*0090*/  IMAD.WIDE R2, R5, 0x4, R2 ;  /* 0x0000000405027825 */ /* 0x001fcc00078e0202 */
[----:B-1----:R-:W2:Y:S01]  /*00a0*/  LDG.E R2, desc[UR6][R2.64] ;  /* 0x0000000602027981 */ /* 0x002ea2000c1e1900 */
[----:B------:R-:W0:Y:S01]  /*00b0*/  S2UR UR5, SR_CgaCtaId ;  /* 0x00000000000579c3 */ /* 0x000e220000008800 */
[----:B------:R-:W-:Y:S01]  /*00c0*/  UMOV UR4, 0x400 ;  /* 0x0000040000047882 */ /* 0x000fe20000000000 */
[C---:B------:R-:W-:Y:S01]  /*00d0*/  ISETP.GT.U32.AND P6, PT, R4.reuse, 0x7f, PT ;  /* 0x0000007f0400780c */ /* 0x040fe20003fc4070 */
[----:B------:R-:W-:Y:S01]  /*00e0*/  BSSY.RECONVERGENT B0, `(.L_x_0) ;  /* 0x0000010000007945 */ /* 0x000fe20003800200 */
[C---:B------:R-:W-:Y:S02]  /*00f0*/  ISETP.GT.U32.AND P5, PT, R4.reuse, 0x3f, PT ;  /* 0x0000003f0400780c */ /* 0x040fe40003fa4070 */
[C---:B------:R-:W-:Y:S02]  /*0100*/  ISETP.GT.U32.AND P4, PT, R4.reuse, 0x1f, PT ;  /* 0x0000001f0400780c */ /* 0x040fe40003f84070 */
[C---:B------:R-:W-:Y:S02]  /*0110*/  ISETP.GT.U32.AND P3, PT, R4.reuse, 0xf, PT ;  /* 0x0000000f0400780c */ /* 0x040fe40003f64070 */
[----:B------:R-:W-:-:S02]  /*0120*/  ISETP.GT.U32.AND P2, PT, R4, 0x7, PT ;  /* 0x000000070400780c */ /* 0x000fc40003f44070 */
[C---:B------:R-:W-:Y:S02]  /*0130*/  ISETP.GT.U32.AND P1, PT, R4.reuse, 0x3, PT ;  /* 0x000000030400780c */ /* 0x040fe40003f24070 */
[----:B------:R-:W-:Y:S01]  /*0140*/  ISETP.GT.U32.AND P0, PT, R4, 0x1, PT ;  /* 0x000000010400780c */ /* 0x000fe20003f04070 */
[----:B0-----:R-:W-:-:S06]  /*0150*/  ULEA UR4, UR5, UR4, 0x18 ;  /* 0x0000000405047291 */ /* 0x001fcc000f8ec0ff */
[----:B------:R-:W-:-:S05]  /*0160*/  LEA R5, R4, UR4, 0x2 ;  /* 0x0000000404057c11 */ /* 0x000fca000f8e10ff */
[----:B--2---:R0:W-:Y:S01]  /*0170*/  STS [R5], R2 ;  /* 0x0000000205007388 */ /* 0x0041e20000000800 */
[----:B------:R-:W-:Y:S06]  /*0180*/  BAR.SYNC.DEFER_BLOCKING 0x0 ;  /* 0x0000000000007b1d */ /* 0x000fec0000010000 */
[----:B------:R-:W-:Y:S05]  /*0190*/  @P6 BRA `(.L_x_1) ;  /* 0x0000000000106947 */ /* 0x000fea0003800000 */
[----:B------:R-:W-:Y:S04]  /*01a0*/  LDS R0, [R5] ;  /* 0x0000000005007984 */ /* 0x000fe80000000800 */
[----:B0-----:R-:W0:Y:S02]  /*01b0*/  LDS R2, [R5+0x200] ;  /* 0x0002000005027984 */ /* 0x001e240000000800 */
[----:B0-----:R-:W-:-:S13]  /*01c0*/  ISETP.GE.AND P6, PT, R0, R2, PT ;  /* 0x000000020000720c */ /* 0x001fda0003fc6270 */
[----:B------:R1:W-:Y:S02]  /*01d0*/  @!P6 STS [R5], R2 ;  /* 0x000000020500e388 */ /* 0x0003e40000000800 */
.L_x_1:
[----:B------:R-:W-:Y:S05]  /*01e0*/  BSYNC.RECONVERGENT B0 ;  /* 0x0000000000007941 */ /* 0x000fea0003800200 */
.L_x_0:
[----:B------:R-:W-:Y:S01]  /*01f0*/  BAR.SYNC.DEFER_BLOCKING 0x0 ;  /* 0x0000000000007b1d */ /* 0x000fe20000010000 */
[----:B------:R-:W-:-:S05]  /*0200*/  ISETP.NE.AND P6, PT, R4, RZ, PT ;  /* 0x000000ff0400720c */ /* 0x000fca0003fc5270 */
[----:B------:R-:W-:Y:S04]  /*0210*/  BSSY.RECONVERGENT B0, `(.L_x_2) ;  /* 0x0000006000007945 */ /* 0x000fe80003800200 */
[----:B------:R-:W-:Y:S05]  /*0220*/  @P5 BRA `(.L_x_3) ;  /* 0x0000000000105947 */ /* 0x000fea0003800000 */
[----:B------:R-:W-:Y:S04]  /*0230*/  LDS R0, [R5] ;  /* 0x0000000005007984 */ /* 0x000fe80000000800 */
[----:B01----:R-:W0:Y:S02]  /*0240*/  LDS R2, [R5+0x100] ;  /* 0x0001000005027984 */ /* 0x003e240000000800 */
[----:B0-----:R-:W-:-:S13]  /*0250*/  ISETP.GE.AND P5, PT, R0, R2, PT ;  /* 0x000000020000720c */ /* 0x001fda0003fa6270 */
[----:B------:R2:W-:Y:S02]  /*0260*/  @!P5 STS [R5], R2 ;  /* 0x000000020500d388 */ /* 0x0005e40000000800 */
.L_x_3:
[----:B------:R-:W-:Y:S05]  /*0270*/  BSYNC.RECONVERGENT B0 ;  /* 0x0000000000007941 */ /* 0x000fea0003800200 */
.L_x_2:
[----:B------:R-:W-:Y:S06]  /*0280*/  BAR.SYNC.DEFER_BLOCKING 0x0 ;  /* 0x0000000000007b1d */ /* 0x000fec0000010000 */
[----:B------:R-:W-:Y:S04]  /*0290*/  BSSY.RECONVERGENT B0, `(.L_x_4) ;  /* 0x0000006000007945 */ /* 0x000fe80003800200 */
[----:B------:R-:W-:Y:S05]  /*02a0*/  @P4 BRA `(.L_x_5) ;  /* 0x0000000000104947 */ /* 0x000fea0003800000 */
[----:B------:R-:W-:Y:S04]  /*02b0*/  LDS R0, [R5] ;  /* 0x0000000005007984 */ /* 0x000fe80000000800 */
[----:B012---:R-:W0:Y:S02]  /*02c0*/  LDS R2, [R5+0x80] ;  /* 0x0000800005027984 */ /* 0x007e240000000800 */
[----:B0-----:R-:W-:-:S13]  /*02d0*/  ISETP.GE.AND P4, PT, R0, R2, PT ;  /* 0x000000020000720c */ /* 0x001fda0003f86270 */
[----:B------:R3:W-:Y:S02]  /*02e0*/  @!P4 STS [R5], R2 ;  /* 0x000000020500c388 */ /* 0x0007e40000000800 */
.L_x_5:
[----:B------:R-:W-:Y:S05]  /*02f0*/  BSYNC.RECONVERGENT B0 ;  /* 0x0000000000007941 */ /* 0x000fea0003800200 */
.L_x_4:
[----:B------:R-:W-:Y:S06]  /*0300*/  BAR.SYNC.DEFER_BLOCKING 0x0 ;  /* 0x0000000000007b1d */ /* 0x000fec0000010000 */
[----:B------:R-:W-:Y:S04]  /*0310*/  BSSY.RECONVERGENT B0, `(.L_x_6) ;  /* 0x0000006000007945 */ /* 0x000fe80003800200 */
[----:B------:R-:W-:Y:S05]  /*0320*/  @P3 BRA `(.L_x_7) ;  /* 0x0000000000103947 */ /* 0x000fea0003800000 */
[----:B------:R-:W-:Y:S04]  /*0330*/  LDS R0, [R5] ;  /* 0x0000000005007984 */ /* 0x000fe80000000800 */
[----:B0123--:R-:W0:Y:S02]  /*0340*/  LDS R2, [R5+0x40] ;  /* 0x0000400005027984 */ /* 0x00fe240000000800 */
[----:B0-----:R-:W-:-:S13]  /*0350*/  ISETP.GE.AND P3, PT, R0, R2, PT ;  /* 0x000000020000720c */ /* 0x001fda0003f66270 */
[----:B------:R4:W-:Y:S02]  /*0360*/  @!P3 STS [R5], R2 ;  /* 0x000000020500b388 */ /* 0x0009e40000000800 */
.L_x_7:
[----:B------:R-:W-:Y:S05]  /*0370*/  BSYNC.RECONVERGENT B0 ;  /* 0x0000000000007941 */ /* 0x000fea0003800200 */
.L_x_6:
[----:B------:R-:W-:Y:S06]  /*0380*/  BAR.SYNC.DEFER_BLOCKING 0x0 ;  /* 0x0000000000007b1d */ /* 0x000fec0000010000 */
[----:B------:R-:W-:Y:S04]  /*0390*/  BSSY.RECONVERGENT B0, `(.L_x_8) ;  /* 0x0000006000007945 */ /* 0x000fe80003800200 */
[----:B------:R-:W-:Y:S05]  /*03a0*/  @P2 BRA `(.L_x_9) ;  /* 0x0000000000102947 */ /* 0x000fea0003800000 */
[----:B------:R-:W-:Y:S04]  /*03b0*/  LDS R0, [R5] ;  /* 0x0000000005007984 */ /* 0x000fe80000000800 */
[----:B01234-:R-:W0:Y:S02]  /*03c0*/  LDS R2, [R5+0x20] ;  /* 0x0000200005027984 */ /* 0x01fe240000000800 */
[----:B0-----:R-:W-:-:S13]  /*03d0*/  ISETP.GE.AND P2, PT, R0, R2, PT ;  /* 0x000000020000720c */ /* 0x001fda0003f46270 */
[----:B------:R0:W-:Y:S02]  /*03e0*/  @!P2 STS [R5], R2 ;  /* 0x000000020500a388 */ /* 0x0001e40000000800 */
.L_x_9:
[----:B------:R-:W-:Y:S05]  /*03f0*/  BSYNC.RECONVERGENT B0 ;  /* 0x0000000000007941 */ /* 0x000fea0003800200 */
.L_x_8:
[----:B------:R-:W-:Y:S06]  /*0400*/  BAR.SYNC.DEFER_BLOCKING 0x0 ;  /* 0x0000000000007b1d */ /* 0x000fec0000010000 */
[----:B------:R-:W-:Y:S04]  /*0410*/  BSSY.RECONVERGENT B0, `(.L_x_10) ;  /* 0x0000006000007945 */ /* 0x000fe80003800200 */
[----:B------:R-:W-:Y:S05]  /*0420*/  @P1 BRA `(.L_x_11) ;  /* 0x0000000000101947 */ /* 0x000fea0003800000 */
[----:B------:R-:W-:Y:S04]  /*0430*/  LDS R0, [R5] ;  /* 0x0000000005007984 */ /* 0x000fe80000000800 */
[----:B01234-:R-:W0:Y:S02]  /*0440*/  LDS R2, [R5+0x10] ;  /* 0x0000100005027984 */ /* 0x01fe240000000800 */
[----:B0-----:R-:W-:-:S13]  /*0450*/  ISETP.GE.AND P1, PT, R0, R2, PT ;  /* 0x000000020000720c */ /* 0x001fda0003f26270 */
[----:B------:R0:W-:Y:S02]  /*0460*/  @!P1 STS [R5], R2 ;  /* 0x0000000205009388 */ /* 0x0001e40000000800 */
.L_x_11:
[----:B------:R-:W-:Y:S05]  /*0470*/  BSYNC.RECONVERGENT B0 ;  /* 0x0000000000007941 */ /* 0x000fea0003800200 */
.L_x_10:
[----:B------:R-:W-:Y:S06]  /*0480*/  BAR.SYNC.DEFER_BLOCKING 0x0 ;  /* 0x0000000000007b1d */ /* 0x000fec0000010000 */
[----:B------:R-:W-:Y:S04]  /*0490*/  BSSY.RECONVERGENT B0, `(.L_x_12) ;  /* 0x0000006000007945 */ /* 0x000fe80003800200 */
[----:B------:R-:W-:Y:S05]  /*04a0*/  @P0 BRA `(.L_x_13) ;  /* 0x0000000000100947 */ /* 0x000fea0003800000 */
[----:B------:R-:W-:Y:S04]  /*04b0*/  LDS R0, [R5] ;  /* 0x0000000005007984 */ /* 0x000fe80000000800 */
[----:B01234-:R-:W0:Y:S02]  /*04c0*/  LDS R2, [R5+0x8] ;  /* 0x0000080005027984 */ /* 0x01fe240000000800 */
[----:B0-----:R-:W-:-:S13]  /*04d0*/  ISETP.GE.AND P0, PT, R0, R2, PT ;  /* 0x000000020000720c */ /* 0x001fda0003f06270 */
[----:B------:R0:W-:Y:S02]  /*04e0*/  @!P0 STS [R5], R2 ;  /* 0x0000000205008388 */ /* 0x0001e40000000800 */
.L_x_13:
[----:B------:R-:W-:Y:S05]  /*04f0*/  BSYNC.RECONVERGENT B0 ;  /* 0x0000000000007941 */ /* 0x000fea0003800200 */
.L_x_12:
[----:B------:R-:W-:Y:S06]  /*0500*/  BAR.SYNC.DEFER_BLOCKING 0x0 ;  /* 0x0000000000007b1d */ /* 0x000fec0000010000 */
[----:B------:R-:W-:Y:S05]  /*0510*/  @P6 EXIT ;  /* 0x000000000000694d */ /* 0x000fea0003800000 */
[----:B------:R-:W-:Y:S01]  /*0520*/  LDS R0, [R5] ;  /* 0x0000000005007984 */ /* 0x000fe20000000800 */
[----:B01234-:R-:W0:Y:S03]  /*0530*/  LDC.64 R2, c[0x0][0x388] ;  /* 0x0000e200ff027b82 */ /* 0x01fe260000000a00 */
[----:B------:R-:W1:Y:S02]  /*0540*/  LDS R4, [UR4+0x4] ;  /* 0x00000404ff047984 */ /* 0x000e640008000800 */
[----:B-1----:R-:W-:-:S13]  /*0550*/  ISETP.GE.AND P0, PT, R0, R4, PT ;  /* 0x000000040000720c */ /* 0x002fda0003f06270 */
[----:B------:R-:W-:Y:S04]  /*0560*/  @!P0 STS [R5], R4 ;  /* 0x0000000405008388 */ /* 0x000fe80000000800 */
[----:B------:R-:W0:Y:S04]  /*0570*/  LDS R7, [UR4] ;  /* 0x00000004ff077984 */ /* 0x000e280008000800 */
[----:B0-----:R-:W-:Y:S01]  /*0580*/  REDG.E.MAX.S32.STRONG.GPU desc[UR6][R2.64], R7 ;  /* 0x000000070200798e */ /* 0x001fe2000d12e306 */
[----:B------:R-:W-:Y:S05]  /*0590*/  EXIT ;  /* 0x000000000000794d */ /* 0x000fea0003800000 */
.L_x_14:
[----:B------:R-:W-:-:S00]  /*05a0*/  BRA `(.L_x_14) ;  /* 0xfffffffc00fc7947 */ /* 0x000fc0000383ffff */
[----:B------:R-:W-:-:S00]  /*05b0*/  NOP ;  /* 0x0000000000007918 */ /* 0x000fc00000000000 */
        /* <DEDUP_REMOVED lines=12> */
.L_x_63:


//--------------------- .text._Z8FindMax3PiS_i    --------------------------
	.section	.text._Z8FindMax3PiS_i,"ax",@progbits
	.align	128
        .global         _Z8FindMax3PiS_i
        .type           _Z8FindMax3PiS_i,@function
        .size           _Z8FindMax3PiS_i,(.L_x_64 - _Z8FindMax3PiS_i)
        .other          _Z8FindMax3PiS_i,@"STO_CUDA_ENTRY STV_DEFAULT"
_Z8FindMax3PiS_i:
.text._Z8FindMax3PiS_i:
[----:B------:R-:W-:Y:S01]  /*0000*/  LDC R1, c[0x0][0x37c] ;  /* 0x0000df00ff017b82 */ /* 0x000fe20000000800 */
[----:B------:R-:W0:Y:S07]  /*0010*/  S2R R8, SR_TID.X ;  /* 0x0000000000087919 */ /* 0x000e2e0000002100 */
[----:B------:R-:W1:Y:S01]  /*0020*/  LDC R10, c[0x0][0x390] ;  /* 0x0000e400ff0a7b82 */ /* 0x000e620000000800 */
[----:B------:R-:W0:Y:S01]  /*0030*/  LDCU UR4, c[0x0][0x360] ;  /* 0x00006c00ff0477ac */ /* 0x000e220008000800 */
[----:B------:R-:W0:Y:S02]  /*0040*/  S2R R5, SR_CTAID.X ;  /* 0x0000000000057919 */ /* 0x000e240000002500 */
[----:B0-----:R-:W-:-:S05]  /*0050*/  IMAD R7, R5, UR4, R8 ;  /* 0x0000000405077c24 */ /* 0x001fca000f8e0208 */
[----:B-1----:R-:W-:-:S13]  /*0060*/  ISETP.GE.AND P0, PT, R7, R10, PT ;  /* 0x0000000a0700720c */ /* 0x002fda0003f06270 */
[----:B------:R-:W-:Y:S05]  /*0070*/  @P0 EXIT ;  /* 0x000000000000094d */ /* 0x000fea0003800000 */
[----:B------:R-:W0:Y:S01]  /*0080*/  LDC.64 R2, c[0x0][0x380] ;  /* 0x0000e000ff027b82 */ /* 0x000e220000000a00 */
[----:B------:R-:W1:Y:S01]  /*0090*/  LDCU.64 UR6, c[0x0][0x358] ;  /* 0x00006b00ff0677ac */ /* 0x000e620008000a00 */
[----:B0-----:R-:W-:-:S06]  /*00a0*/  IMAD.WIDE R6, R7, 0x4, R2 ;  /* 0x0000000407067825 */ /* 0x001fcc00078e0202 */
[----:B-1----:R0:W2:Y:S01]  /*00b0*/  LDG.E R6, desc[UR6][R6.64] ;  /* 0x0000000606067981 */ /* 0x0020a2000c1e1900 */
[----:B------:R-:W1:Y:S01]  /*00c0*/  S2UR UR5, SR_CgaCtaId ;  /* 0x00000000000579c3 */ /* 0x000e620000008800 */
        /* <DEDUP_REMOVED lines=9> */
[----:B-1----:R-:W-:-:S06]  /*0160*/  ULEA UR4, UR5, UR4, 0x18 ;  /* 0x0000000405047291 */ /* 0x002fcc000f8ec0ff */
[----:B0-----:R-:W-:-:S05]  /*0170*/  LEA R7, R8, UR4, 0x2 ;  /* 0x0000000408077c11 */ /* 0x001fca000f8e10ff */
[----:B--2---:R0:W-:Y:S01]  /*0180*/  STS [R7], R6 ;  /* 0x0000000607007388 */ /* 0x0041e20000000800 */
[----:B------:R-:W-:Y:S06]  /*0190*/  BAR.SYNC.DEFER_BLOCKING 0x0 ;  /* 0x0000000000007b1d */ /* 0x000fec0000010000 */
[----:B------:R-:W-:Y:S05]  /*01a0*/  @P0 BRA `(.L_x_16) ;  /* 0x0000000000100947 */ /* 0x000fea0003800000 */
[----:B------:R-:W-:Y:S04]  /*01b0*/  LDS R0, [R7] ;  /* 0x0000000007007984 */ /* 0x000fe80000000800 */
[----:B------:R-:W1:Y:S02]  /*01c0*/  LDS R4, [R7+0x200] ;  /* 0x0002000007047984 */ /* 0x000e640000000800 */
[----:B-1----:R-:W-:-:S13]  /*01d0*/  ISETP.GE.AND P0, PT, R0, R4, PT ;  /* 0x000000040000720c */ /* 0x002fda0003f06270 */
[----:B------:R1:W-:Y:S02]  /*01e0*/  @!P0 STS [R7], R4 ;  /* 0x0000000407008388 */ /* 0x0003e40000000800 */
.L_x_16:
[----:B------:R-:W-:Y:S05]  /*01f0*/  BSYNC.RECONVERGENT B0 ;  /* 0x0000000000007941 */ /* 0x000fea0003800200 */
.L_x_15:
[----:B------:R-:W-:Y:S01]  /*0200*/  BAR.SYNC.DEFER_BLOCKING 0x0 ;  /* 0x0000000000007b1d */ /* 0x000fe20000010000 */
[----:B------:R-:W-:-:S05]  /*0210*/  ISETP.NE.AND P0, PT, R8, RZ, PT ;  /* 0x000000ff0800720c */ /* 0x000fca0003f05270 */
[----:B------:R-:W-:Y:S04]  /*0220*/  BSSY.RECONVERGENT B0, `(.L_x_17) ;  /* 0x0000006000007945 */ /* 0x000fe80003800200 */
[----:B------:R-:W-:Y:S05]  /*0230*/  @P6 BRA `(.L_x_18) ;  /* 0x0000000000106947 */ /* 0x000fea0003800000 */
[----:B------:R-:W-:Y:S04]  /*0240*/  LDS R0, [R7] ;  /* 0x0000000007007984 */ /* 0x000fe80000000800 */
[----:B-1----:R-:W1:Y:S02]  /*0250*/  LDS R4, [R7+0x100] ;  /* 0x0001000007047984 */ /* 0x002e640000000800 */
[----:B-1----:R-:W-:-:S13]  /*0260*/  ISETP.GE.AND P6, PT, R0, R4, PT ;  /* 0x000000040000720c */ /* 0x002fda0003fc6270 */
[----:B------:R2:W-:Y:S02]  /*0270*/  @!P6 STS [R7], R4 ;  /* 0x000000040700e388 */ /* 0x0005e40000000800 */
.L_x_18:
[----:B------:R-:W-:Y:S05]  /*0280*/  BSYNC.RECONVERGENT B0 ;  /* 0x0000000000007941 */ /* 0x000fea0003800200 */
.L_x_17:
[----:B------:R-:W-:Y:S01]  /*0290*/  BAR.SYNC.DEFER_BLOCKING 0x0 ;  /* 0x0000000000007b1d */ /* 0x000fe20000010000 */
[----:B------:R-:W-:-:S05]  /*02a0*/  ISETP.GT.AND P6, PT, R10, 0xff, PT ;  /* 0x000000ff0a00780c */ /* 0x000fca0003fc4270 */
[----:B------:R-:W-:Y:S04]  /*02b0*/  BSSY.RECONVERGENT B0, `(.L_x_19) ;  /* 0x0000006000007945 */ /* 0x000fe80003800200 */
[----:B------:R-:W-:Y:S05]  /*02c0*/  @P5 BRA `(.L_x_20) ;  /* 0x0000000000105947 */ /* 0x000fea0003800000 */
[----:B------:R-:W-:Y:S04]  /*02d0*/  LDS R0, [R7] ;  /* 0x0000000007007984 */ /* 0x000fe80000000800 */
[----:B-12---:R-:W1:Y:S02]  /*02e0*/  LDS R4, [R7+0x80] ;  /* 0x0000800007047984 */ /* 0x006e640000000800 */
[----:B-1----:R-:W-:-:S13]  /*02f0*/  ISETP.GE.AND P5, PT, R0, R4, PT ;  /* 0x000000040000720c */ /* 0x002fda0003fa6270 */
[----:B------:R3:W-:Y:S02]  /*0300*/  @!P5 STS [R7], R4 ;  /* 0x000000040700d388 */ /* 0x0007e40000000800 */
.L_x_20:
[----:B------:R-:W-:Y:S05]  /*0310*/  BSYNC.RECONVERGENT B0 ;  /* 0x0000000000007941 */ /* 0x000fea0003800200 */
.L_x_19:
[----:B------:R-:W-:Y:S06]  /*0320*/  BAR.SYNC.DEFER_BLOCKING 0x0 ;  /* 0x0000000000007b1d */ /* 0x000fec0000010000 */
[----:B------:R-:W-:Y:S04]  /*0330*/  BSSY.RECONVERGENT B0, `(.L_x_21) ;  /* 0x0000006000007945 */ /* 0x000fe80003800200 */
[----:B------:R-:W-:Y:S05]  /*0340*/  @P4 BRA `(.L_x_22) ;  /* 0x0000000000104947 */ /* 0x000fea0003800000 */
[----:B------:R-:W-:Y:S04]  /*0350*/  LDS R0, [R7] ;  /* 0x0000000007007984 */ /* 0x000fe80000000800 */
[----:B-123--:R-:W1:Y:S02]  /*0360*/  LDS R4, [R7+0x40] ;  /* 0x0000400007047984 */ /* 0x00ee640000000800 */
[----:B-1----:R-:W-:-:S13]  /*0370*/  ISETP.GE.AND P4, PT, R0, R4, PT ;  /* 0x000000040000720c */ /* 0x002fda0003f86270 */
[----:B------:R4:W-:Y:S02]  /*0380*/  @!P4 STS [R7], R4 ;  /* 0x000000040700c388 */ /* 0x0009e40000000800 */
.L_x_22:
[----:B------:R-:W-:Y:S05]  /*0390*/  BSYNC.RECONVERGENT B0 ;  /* 0x0000000000007941 */ /* 0x000fea0003800200 */
.L_x_21:
[----:B------:R-:W-:Y:S06]  /*03a0*/  BAR.SYNC.DEFER_BLOCKING 0x0 ;  /* 0x0000000000007b1d */ /* 0x000fec0000010000 */
[----:B------:R-:W-:Y:S04]  /*03b0*/  BSSY.RECONVERGENT B0, `(.L_x_23) ;  /* 0x0000006000007945 */ /* 0x000fe80003800200 */
[----:B------:R-:W-:Y:S05]  /*03c0*/  @P3 BRA `(.L_x_24) ;  /* 0x0000000000103947 */ /* 0x000fea0003800000 */
[----:B------:R-:W-:Y:S04]  /*03d0*/  LDS R0, [R7] ;  /* 0x0000000007007984 */ /* 0x000fe80000000800 */
[----:B-1234-:R-:W1:Y:S02]  /*03e0*/  LDS R4, [R7+0x20] ;  /* 0x0000200007047984 */ /* 0x01ee640000000800 */
[----:B-1----:R-:W-:-:S13]  /*03f0*/  ISETP.GE.AND P3, PT, R0, R4, PT ;  /* 0x000000040000720c */ /* 0x002fda0003f66270 */
[----:B------:R1:W-:Y:S02]  /*0400*/  @!P3 STS [R7], R4 ;  /* 0x000000040700b388 */ /* 0x0003e40000000800 */
.L_x_24:
[----:B------:R-:W-:Y:S05]  /*0410*/  BSYNC.RECONVERGENT B0 ;  /* 0x0000000000007941 */ /* 0x000fea0003800200 */
.L_x_23:
[----:B------:R-:W-:Y:S06]  /*0420*/  BAR.SYNC.DEFER_BLOCKING 0x0 ;  /* 0x0000000000007b1d */ /* 0x000fec0000010000 */
[----:B------:R-:W-:Y:S04]  /*0430*/  BSSY.RECONVERGENT B0, `(.L_x_25) ;  /* 0x0000006000007945 */ /* 0x000fe80003800200 */
[----:B------:R-:W-:Y:S05]  /*0440*/  @P2 BRA `(.L_x_26) ;  /* 0x0000000000102947 */ /* 0x000fea0003800000 */
[----:B------:R-:W-:Y:S04]  /*0450*/  LDS R0, [R7] ;  /* 0x0000000007007984 */ /* 0x000fe80000000800 */
[----:B-1234-:R-:W1:Y:S02]  /*0460*/  LDS R4, [R7+0x10] ;  /* 0x0000100007047984 */ /* 0x01ee640000000800 */
[----:B-1----:R-:W-:-:S13]  /*0470*/  ISETP.GE.AND P2, PT, R0, R4, PT ;  /* 0x000000040000720c */ /* 0x002fda0003f46270 */
[----:B------:R1:W-:Y:S02]  /*0480*/  @!P2 STS [R7], R4 ;  /* 0x000000040700a388 */ /* 0x0003e40000000800 */
.L_x_26:
[----:B------:R-:W-:Y:S05]  /*0490*/  BSYNC.RECONVERGENT B0 ;  /* 0x0000000000007941 */ /* 0x000fea0003800200 */
.L_x_25:
[----:B------:R-:W-:Y:S06]  /*04a0*/  BAR.SYNC.DEFER_BLOCKING 0x0 ;  /* 0x0000000000007b1d */ /* 0x000fec0000010000 */
[----:B------:R-:W-:Y:S04]  /*04b0*/  BSSY.RECONVERGENT B0, `(.L_x_27) ;  /* 0x0000006000007945 */ /* 0x000fe80003800200 */
[----:B------:R-:W-:Y:S05]  /*04c0*/  @P1 BRA `(.L_x_28) ;  /* 0x0000000000101947 */ /* 0x000fea0003800000 */
[----:B------:R-:W-:Y:S04]  /*04d0*/  LDS R0, [R7] ;  /* 0x0000000007007984 */ /* 0x000fe80000000800 */
[----:B-1234-:R-:W1:Y:S02]  /*04e0*/  LDS R4, [R7+0x8] ;  /* 0x0000080007047984 */ /* 0x01ee640000000800 */
[----:B-1----:R-:W-:-:S13]  /*04f0*/  ISETP.GE.AND P1, PT, R0, R4, PT ;  /* 0x000000040000720c */ /* 0x002fda0003f26270 */
[----:B------:R1:W-:Y:S02]  /*0500*/  @!P1 STS [R7], R4 ;  /* 0x0000000407009388 */ /* 0x0003e40000000800 */
.L_x_28:
[----:B------:R-:W-:Y:S05]  /*0510*/  BSYNC.RECONVERGENT B0 ;  /* 0x0000000000007941 */ /* 0x000fea0003800200 */
.L_x_27:
[----:B------:R-:W-:Y:S06]  /*0520*/  BAR.SYNC.DEFER_BLOCKING 0x0 ;  /* 0x0000000000007b1d */ /* 0x000fec0000010000 */
[----:B------:R-:W-:Y:S04]  /*0530*/  BSSY.RECONVERGENT B0, `(.L_x_29) ;  /* 0x0000006000007945 */ /* 0x000fe80003800200 */
[----:B------:R-:W-:Y:S05]  /*0540*/  @P0 BRA `(.L_x_30) ;  /* 0x0000000000100947 */ /* 0x000fea0003800000 */
[----:B------:R-:W-:Y:S04]  /*0550*/  LDS R0, [R7] ;  /* 0x0000000007007984 */ /* 0x000fe80000000800 */
[----:B-1234-:R-:W1:Y:S02]  /*0560*/  LDS R4, [UR4+0x4] ;  /* 0x00000404ff047984 */ /* 0x01ee640008000800 */
[----:B-1----:R-:W-:-:S13]  /*0570*/  ISETP.GE.AND P1, PT, R0, R4, PT ;  /* 0x000000040000720c */ /* 0x002fda0003f26270 */
[----:B------:R1:W-:Y:S02]  /*0580*/  @!P1 STS [R7], R4 ;  /* 0x0000000407009388 */ /* 0x0003e40000000800 */
.L_x_30:
[----:B------:R-:W-:Y:S05]  /*0590*/  BSYNC.RECONVERGENT B0 ;  /* 0x0000000000007941 */ /* 0x000fea0003800200 */
.L_x_29:
[----:B------:R-:W5:Y:S01]  /*05a0*/  @!P6 LDS R9, [UR4] ;  /* 0x00000004ff09e984 */ /* 0x000f620008000800 */
[----:B01234-:R-:W5:Y:S03]  /*05b0*/  @!P6 LDC.64 R6, c[0x0][0x388] ;  /* 0x0000e200ff06eb82 */ /* 0x01ff660000000a00 */
[----:B-----5:R0:W-:Y:S01]  /*05c0*/  @!P6 STG.E desc[UR6][R6.64], R9 ;  /* 0x000000090600e986 */ /* 0x0201e2000c101906 */
[----:B------:R-:W-:Y:S05]  /*05d0*/  @!P6 EXIT ;  /* 0x000000000000e94d */ /* 0x000fea0003800000 */
[----:B------:R-:W-:Y:S05]  /*05e0*/  @P0 EXIT ;  /* 0x000000000000094d */ /* 0x000fea0003800000 */
[----:B0-----:R-:W0:Y:S01]  /*05f0*/  LDS R7, [UR4] ;  /* 0x00000004ff077984 */ /* 0x001e220008000800 */
[----:B------:R-:W-:-:S05]  /*0600*/  IMAD.WIDE.U32 R2, R5, 0x4, R2 ;  /* 0x0000000405027825 */ /* 0x000fca00078e0002 */
[----:B0-----:R-:W-:Y:S01]  /*0610*/  STG.E desc[UR6][R2.64], R7 ;  /* 0x0000000702007986 */ /* 0x001fe2000c101906 */
[----:B------:R-:W-:Y:S05]  /*0620*/  EXIT ;  /* 0x000000000000794d */ /* 0x000fea0003800000 */
.L_x_31:
        /* <DEDUP_REMOVED lines=13> */
.L_x_64:


//--------------------- .text._Z8FindMax2PiS_     --------------------------
	.section	.text._Z8FindMax2PiS_,"ax",@progbits
	.align	128
        .global         _Z8FindMax2PiS_
        .type           _Z8FindMax2PiS_,@function
        .size           _Z8FindMax2PiS_,(.L_x_65 - _Z8FindMax2PiS_)
        .other          _Z8FindMax2PiS_,@"STO_CUDA_ENTRY STV_DEFAULT"
_Z8FindMax2PiS_:
.text._Z8FindMax2PiS_:
[----:B------:R-:W-:Y:S01]  /*0000*/  LDC R1, c[0x0][0x37c] ;  /* 0x0000df00ff017b82 */ /* 0x000fe20000000800 */
[----:B------:R-:W0:Y:S01]  /*0010*/  S2R R0, SR_TID.X ;  /* 0x0000000000007919 */ /* 0x000e220000002100 */
[----:B------:R-:W1:Y:S01]  /*0020*/  LDCU.64 UR6, c[0x0][0x358] ;  /* 0x00006b00ff0677ac */ /* 0x000e620008000a00 */
[----:B------:R-:W-:Y:S01]  /*0030*/  BSSY.RECONVERGENT B2, `(.L_x_32) ;  /* 0x0000076000027945 */ /* 0x000fe20003800200 */
[----:B------:R-:W-:Y:S01]  /*0040*/  IMAD.MOV.U32 R6, RZ, RZ, RZ ;  /* 0x000000ffff067224 */ /* 0x000fe200078e00ff */
[----:B0-----:R-:W-:-:S13]  /*0050*/  ISETP.GT.U32.AND P0, PT, R0, 0xa, PT ;  /* 0x0000000a0000780c */ /* 0x001fda0003f04070 */
[----:B-1----:R-:W-:Y:S05]  /*0060*/  @P0 BRA `(.L_x_33) ;  /* 0x0000000400c80947 */ /* 0x002fea0003800000 */
[----:B------:R-:W-:Y:S01]  /*0070*/  IMAD R5, R0, 0x17d79, RZ ;  /* 0x00017d7900057824 */ /* 0x000fe200078e02ff */
[----:B------:R-:W-:Y:S01]  /*0080*/  BSSY.RECONVERGENT B1, `(.L_x_34) ;  /* 0x0000062000017945 */ /* 0x000fe20003800200 */
[----:B------:R-:W-:-:S03]  /*0090*/  IMAD.MOV.U32 R6, RZ, RZ, RZ ;  /* 0x000000ffff067224 */ /* 0x000fc600078e00ff */
[----:B------:R-:W-:-:S04]  /*00a0*/  IADD3 R3, PT, PT, -R5, 0xf423f, RZ ;  /* 0x000f423f05037810 */ /* 0x000fc80007ffe1ff */
[C---:B------:R-:W-:Y:S02]  /*00b0*/  ISETP.GE.U32.AND P0, PT, R3.reuse, 0x3, PT ;  /* 0x000000030300780c */ /* 0x040fe40003f06070 */
[----:B------:R-:W-:-:S05]  /*00c0*/  VIMNMX.U32 R2, PT, PT, R3, 0x17d78, PT ;  /* 0x00017d7803027848 */ /* 0x000fca0003fe0000 */
[----:B------:R-:W-:-:S05]  /*00d0*/  VIADD R7, R2, 0x1 ;  /* 0x0000000102077836 */ /* 0x000fca0000000000 */
[----:B------:R-:W-:Y:S01]  /*00e0*/  LOP3.LUT R4, R7, 0x3, RZ, 0xc0, !PT ;  /* 0x0000000307047812 */ /* 0x000fe200078ec0ff */
[----:B------:R-:W-:Y:S06]  /*00f0*/  @!P0 BRA `(.L_x_35) ;  /* 0x0000000400688947 */ /* 0x000fec0003800000 */
[----:B------:R-:W0:Y:S01]  /*0100*/  LDC.64 R2, c[0x0][0x380] ;  /* 0x0000e000ff027b82 */ /* 0x000e220000000a00 */
[----:B------:R-:W-:Y:S01]  /*0110*/  LOP3.LUT R7, R7, 0x3fffc, RZ, 0xc0, !PT ;  /* 0x0003fffc07077812 */ /* 0x000fe200078ec0ff */
[----:B------:R-:W-:Y:S01]  /*0120*/  BSSY.RELIABLE B0, `(.L_x_36) ;  /* 0x0000049000007945 */ /* 0x000fe20003800100 */
[----:B------:R-:W-:-:S03]  /*0130*/  IMAD.MOV.U32 R6, RZ, RZ, RZ ;  /* 0x000000ffff067224 */ /* 0x000fc600078e00ff */
[----:B------:R-:W-:-:S05]  /*0140*/  IMAD.MOV R7, RZ, RZ, -R7 ;  /* 0x000000ffff077224 */ /* 0x000fca00078e0a07 */
[----:B------:R-:W-:Y:S01]  /*0150*/  ISETP.GE.AND P0, PT, R7, RZ, PT ;  /* 0x000000ff0700720c */ /* 0x000fe20003f06270 */
[----:B0-----:R-:W-:-:S03]  /*0160*/  IMAD.WIDE.U32 R2, R0, 0x5f5e4, R2 ;  /* 0x0005f5e400027825 */ /* 0x001fc600078e0002 */
[----:B------:R-:W-:-:S05]  /*0170*/  IADD3 R2, P1, PT, R2, 0x8, RZ ;  /* 0x0000000802027810 */ /* 0x000fca0007f3e0ff */
[----:B------:R-:W-:-:S04]  /*0180*/  IMAD.X R3, RZ, RZ, R3, P1 ;  /* 0x000000ffff037224 */ /* 0x000fc800008e0603 */
[----:B------:R-:W-:Y:S05]  /*0190*/  @P0 BRA `(.L_x_37) ;  /* 0x0000000400040947 */ /* 0x000fea0003800000 */
[----:B------:R-:W-:Y:S01]  /*01a0*/  IMAD.MOV R8, RZ, RZ, -R7 ;  /* 0x000000ffff087224 */ /* 0x000fe200078e0a07 */
[----:B------:R-:W-:Y:S01]  /*01b0*/  BSSY.RECONVERGENT B3, `(.L_x_38) ;  /* 0x0000024000037945 */ /* 0x000fe20003800200 */
[----:B------:R-:W-:-:S03]  /*01c0*/  PLOP3.LUT P0, PT, PT, PT, PT, 0x80, 0x8 ;  /* 0x000000000008781c */ /* 0x000fc60003f0f070 */
[----:B------:R-:W-:-:S13]  /*01d0*/  ISETP.GT.AND P1, PT, R8, 0xc, PT ;  /* 0x0000000c0800780c */ /* 0x000fda0003f24270 */
[----:B------:R-:W-:Y:S05]  /*01e0*/  @!P1 BRA `(.L_x_39) ;  /* 0x0000000000809947 */ /* 0x000fea0003800000 */
[----:B------:R-:W-:-:S13]  /*01f0*/  PLOP3.LUT P0, PT, PT, PT, PT, 0x8, 0x80 ;  /* 0x000000000080781c */ /* 0x000fda0003f0e170 */
.L_x_40:
[----:B------:R-:W2:Y:S04]  /*0200*/  LDG.E R13, desc[UR6][R2.64+-0x8] ;  /* 0xfffff806020d7981 */ /* 0x000ea8000c1e1900 */
[----:B------:R-:W2:Y:S04]  /*0210*/  LDG.E R12, desc[UR6][R2.64+-0x4] ;  /* 0xfffffc06020c7981 */ /* 0x000ea8000c1e1900 */
[----:B------:R-:W3:Y:S04]  /*0220*/  LDG.E R15, desc[UR6][R2.64] ;  /* 0x00000006020f7981 */ /* 0x000ee8000c1e1900 */
[----:B------:R-:W3:Y:S04]  /*0230*/  LDG.E R14, desc[UR6][R2.64+0x4] ;  /* 0x00000406020e7981 */ /* 0x000ee8000c1e1900 */
[----:B------:R-:W4:Y:S04]  /*0240*/  LDG.E R17, desc[UR6][R2.64+0x8] ;  /* 0x0000080602117981 */ /* 0x000f28000c1e1900 */
[----:B------:R-:W4:Y:S04]  /*0250*/  LDG.E R16, desc[UR6][R2.64+0xc] ;  /* 0x00000c0602107981 */ /* 0x000f28000c1e1900 */
[----:B------:R-:W5:Y:S04]  /*0260*/  LDG.E R19, desc[UR6][R2.64+0x10] ;  /* 0x0000100602137981 */ /* 0x000f68000c1e1900 */
        /* <DEDUP_REMOVED lines=8> */
[----:B------:R0:W5:Y:S01]  /*02f0*/  LDG.E R8, desc[UR6][R2.64+0x34] ;  /* 0x0000340602087981 */ /* 0x000162000c1e1900 */
[----:B------:R-:W-:-:S02]  /*0300*/  VIADD R7, R7, 0x10 ;  /* 0x0000001007077836 */ /* 0x000fc40000000000 */
[----:B------:R-:W-:-:S03]  /*0310*/  VIADD R5, R5, 0x10 ;  /* 0x0000001005057836 */ /* 0x000fc60000000000 */
[----:B------:R-:W-:Y:S02]  /*0320*/  ISETP.GE.AND P1, PT, R7, -0xc, PT ;  /* 0xfffffff40700780c */ /* 0x000fe40003f26270 */
[----:B--2---:R-:W-:Y:S02]  /*0330*/  VIMNMX3 R12, R6, R13, R12, !PT ;  /* 0x0000000d060c720f */ /* 0x004fe4000780010c */
[----:B------:R-:W-:-:S05]  /*0340*/  IADD3 R13, P2, PT, R2, 0x40, RZ ;  /* 0x00000040020d7810 */ /* 0x000fca0007f5e0ff */
[----:B0-----:R-:W-:Y:S01]  /*0350*/  IMAD.X R3, RZ, RZ, R3, P2 ;  /* 0x000000ffff037224 */ /* 0x001fe200010e0603 */
[----:B---3--:R-:W-:Y:S01]  /*0360*/  VIMNMX3 R12, R12, R15, R14, !PT ;  /* 0x0000000f0c0c720f */ /* 0x008fe2000780010e */
[----:B------:R-:W-:-:S03]  /*0370*/  IMAD.MOV.U32 R2, RZ, RZ, R13 ;  /* 0x000000ffff027224 */ /* 0x000fc600078e000d */
[----:B----4-:R-:W-:-:S04]  /*0380*/  VIMNMX3 R12, R12, R17, R16, !PT ;  /* 0x000000110c0c720f */ /* 0x010fc80007800110 */
[----:B-----5:R-:W-:-:S04]  /*0390*/  VIMNMX3 R12, R12, R19, R18, !PT ;  /* 0x000000130c0c720f */ /* 0x020fc80007800112 */
[----:B------:R-:W-:-:S04]  /*03a0*/  VIMNMX3 R12, R12, R21, R20, !PT ;  /* 0x000000150c0c720f */ /* 0x000fc80007800114 */
[----:B------:R-:W-:-:S04]  /*03b0*/  VIMNMX3 R12, R12, R23, R22, !PT ;  /* 0x000000170c0c720f */ /* 0x000fc80007800116 */
[----:B------:R-:W-:-:S04]  /*03c0*/  VIMNMX3 R10, R12, R10, R11, !PT ;  /* 0x0000000a0c0a720f */ /* 0x000fc8000780010b */
[----:B------:R-:W-:Y:S01]  /*03d0*/  VIMNMX3 R6, R10, R9, R8, !PT ;  /* 0x000000090a06720f */ /* 0x000fe20007800108 */
[----:B------:R-:W-:Y:S06]  /*03e0*/  @!P1 BRA `(.L_x_40) ;  /* 0xfffffffc00849947 */ /* 0x000fec000383ffff */
.L_x_39:
[----:B------:R-:W-:Y:S05]  /*03f0*/  BSYNC.RECONVERGENT B3 ;  /* 0x0000000000037941 */ /* 0x000fea0003800200 */
.L_x_38:
[----:B------:R-:W-:Y:S01]  /*0400*/  IMAD.MOV R8, RZ, RZ, -R7 ;  /* 0x000000ffff087224 */ /* 0x000fe200078e0a07 */
[----:B------:R-:W-:Y:S04]  /*0410*/  BSSY.RECONVERGENT B3, `(.L_x_41) ;  /* 0x0000016000037945 */ /* 0x000fe80003800200 */
[----:B------:R-:W-:-:S13]  /*0420*/  ISETP.GT.AND P1, PT, R8, 0x4, PT ;  /* 0x000000040800780c */ /* 0x000fda0003f24270 */
[----:B------:R-:W-:Y:S05]  /*0430*/  @!P1 BRA `(.L_x_42) ;  /* 0x00000000004c9947 */ /* 0x000fea0003800000 */
[----:B------:R-:W2:Y:S04]  /*0440*/  LDG.E R9, desc[UR6][R2.64+-0x8] ;  /* 0xfffff80602097981 */ /* 0x000ea8000c1e1900 */
[----:B------:R-:W2:Y:S04]  /*0450*/  LDG.E R8, desc[UR6][R2.64+-0x4] ;  /* 0xfffffc0602087981 */ /* 0x000ea8000c1e1900 */
[----:B------:R-:W3:Y:S04]  /*0460*/  LDG.E R11, desc[UR6][R2.64] ;  /* 0x00000006020b7981 */ /* 0x000ee8000c1e1900 */
[----:B------:R-:W3:Y:S04]  /*0470*/  LDG.E R10, desc[UR6][R2.64+0x4] ;  /* 0x00000406020a7981 */ /* 0x000ee8000c1e1900 */
[----:B------:R-:W4:Y:S04]  /*0480*/  LDG.E R13, desc[UR6][R2.64+0x8] ;  /* 0x00000806020d7981 */ /* 0x000f28000c1e1900 */
[----:B------:R-:W4:Y:S04]  /*0490*/  LDG.E R12, desc[UR6][R2.64+0xc] ;  /* 0x00000c06020c7981 */ /* 0x000f28000c1e1900 */
[----:B------:R-:W5:Y:S04]  /*04a0*/  LDG.E R15, desc[UR6][R2.64+0x10] ;  /* 0x00001006020f7981 */ /* 0x000f68000c1e1900 */
[----:B------:R0:W5:Y:S01]  /*04b0*/  LDG.E R14, desc[UR6][R2.64+0x14] ;  /* 0x00001406020e7981 */ /* 0x000162000c1e1900 */
[----:B------:R-:W-:Y:S01]  /*04c0*/  PLOP3.LUT P0, PT, PT, PT, PT, 0x8, 0x80 ;  /* 0x000000000080781c */ /* 0x000fe20003f0e170 */
[----:B------:R-:W-:-:S02]  /*04d0*/  VIADD R5, R5, 0x8 ;  /* 0x0000000805057836 */ /* 0x000fc40000000000 */
[----:B------:R-:W-:Y:S01]  /*04e0*/  VIADD R7, R7, 0x8 ;  /* 0x0000000807077836 */ /* 0x000fe20000000000 */
[----:B--2---:R-:W-:Y:S02]  /*04f0*/  VIMNMX3 R8, R6, R9, R8, !PT ;  /* 0x000000090608720f */ /* 0x004fe40007800108 */
[----:B------:R-:W-:-:S05]  /*0500*/  IADD3 R9, P1, PT, R2, 0x20, RZ ;  /* 0x0000002002097810 */ /* 0x000fca0007f3e0ff */
[----:B0-----:R-:W-:Y:S01]  /*0510*/  IMAD.MOV.U32 R2, RZ, RZ, R9 ;  /* 0x000000ffff027224 */ /* 0x001fe200078e0009 */
[----:B---3--:R-:W-:Y:S01]  /*0520*/  VIMNMX3 R8, R8, R11, R10, !PT ;  /* 0x0000000b0808720f */ /* 0x008fe2000780010a */
[----:B------:R-:W-:-:S04]  /*0530*/  IMAD.X R10, RZ, RZ, R3, P1 ;  /* 0x000000ffff0a7224 */ /* 0x000fc800008e0603 */
[----:B------:R-:W-:Y:S01]  /*0540*/  IMAD.MOV.U32 R3, RZ, RZ, R10 ;  /* 0x000000ffff037224 */ /* 0x000fe200078e000a */
[----:B----4-:R-:W-:-:S04]  /*0550*/  VIMNMX3 R8, R8, R13, R12, !PT ;  /* 0x0000000d0808720f */ /* 0x010fc8000780010c */
[----:B-----5:R-:W-:-:S07]  /*0560*/  VIMNMX3 R6, R8, R15, R14, !PT ;  /* 0x0000000f0806720f */ /* 0x020fce000780010e */
.L_x_42:
[----:B------:R-:W-:Y:S05]  /*0570*/  BSYNC.RECONVERGENT B3 ;  /* 0x0000000000037941 */ /* 0x000fea0003800200 */
.L_x_41:
[----:B------:R-:W-:-:S13]  /*0580*/  ISETP.NE.OR P0, PT, R7, RZ, P0 ;  /* 0x000000ff0700720c */ /* 0x000fda0000705670 */
[----:B------:R-:W-:Y:S05]  /*0590*/  @!P0 BREAK.RELIABLE B0 ;  /* 0x0000000000008942 */ /* 0x000fea0003800100 */
[----:B------:R-:W-:Y:S05]  /*05a0*/  @!P0 BRA `(.L_x_35) ;  /* 0x00000000003c8947 */ /* 0x000fea0003800000 */
.L_x_37:
[----:B------:R-:W-:Y:S05]  /*05b0*/  BSYNC.RELIABLE B0 ;  /* 0x0000000000007941 */ /* 0x000fea0003800100 */
.L_x_36:
[----:B------:R-:W2:Y:S04]  /*05c0*/  LDG.E R9, desc[UR6][R2.64+-0x8] ;  /* 0xfffff80602097981 */ /* 0x000ea8000c1e1900 */
[----:B------:R-:W2:Y:S04]  /*05d0*/  LDG.E R8, desc[UR6][R2.64+-0x4] ;  /* 0xfffffc0602087981 */ /* 0x000ea8000c1e1900 */
[----:B------:R-:W3:Y:S04]  /*05e0*/  LDG.E R11, desc[UR6][R2.64] ;  /* 0x00000006020b7981 */ /* 0x000ee8000c1e1900 */
[----:B------:R0:W3:Y:S01]  /*05f0*/  LDG.E R10, desc[UR6][R2.64+0x4] ;  /* 0x00000406020a7981 */ /* 0x0000e2000c1e1900 */
[----:B------:R-:W-:Y:S01]  /*0600*/  VIADD R7, R7, 0x4 ;  /* 0x0000000407077836 */ /* 0x000fe20000000000 */
[----:B------:R-:W-:Y:S01]  /*0610*/  IADD3 R12, P1, PT, R2, 0x10, RZ ;  /* 0x00000010020c7810 */ /* 0x000fe20007f3e0ff */
[----:B------:R-:W-:-:S03]  /*0620*/  VIADD R5, R5, 0x4 ;  /* 0x0000000405057836 */ /* 0x000fc60000000000 */
[----:B------:R-:W-:Y:S01]  /*0630*/  ISETP.NE.AND P0, PT, R7, RZ, PT ;  /* 0x000000ff0700720c */ /* 0x000fe20003f05270 */
[----:B------:R-:W-:Y:S02]  /*0640*/  IMAD.X R13, RZ, RZ, R3, P1 ;  /* 0x000000ffff0d7224 */ /* 0x000fe400008e0603 */
[----:B0-----:R-:W-:Y:S02]  /*0650*/  IMAD.MOV.U32 R2, RZ, RZ, R12 ;  /* 0x000000ffff027224 */ /* 0x001fe400078e000c */
[----:B------:R-:W-:Y:S01]  /*0660*/  IMAD.MOV.U32 R3, RZ, RZ, R13 ;  /* 0x000000ffff037224 */ /* 0x000fe200078e000d */
[----:B--2---:R-:W-:-:S04]  /*0670*/  VIMNMX3 R6, R6, R9, R8, !PT ;  /* 0x000000090606720f */ /* 0x004fc80007800108 */
[----:B---3--:R-:W-:-:S03]  /*0680*/  VIMNMX3 R6, R6, R11, R10, !PT ;  /* 0x0000000b0606720f */ /* 0x008fc6000780010a */
[----:B------:R-:W-:Y:S05]  /*0690*/  @P0 BRA `(.L_x_36) ;  /* 0xfffffffc00c80947 */ /* 0x000fea000383ffff */
.L_x_35:
[----:B------:R-:W-:Y:S05]  /*06a0*/  BSYNC.RECONVERGENT B1 ;  /* 0x0000000000017941 */ /* 0x000fea0003800200 */
.L_x_34:
[----:B------:R-:W-:-:S13]  /*06b0*/  ISETP.NE.AND P0, PT, R4, RZ, PT ;  /* 0x000000ff0400720c */ /* 0x000fda0003f05270 */
[----:B------:R-:W-:Y:S05]  /*06c0*/  @!P0 BRA `(.L_x_33) ;  /* 0x0000000000308947 */ /* 0x000fea0003800000 */
[----:B------:R-:W0:Y:S01]  /*06d0*/  LDC.64 R2, c[0x0][0x380] ;  /* 0x0000e000ff027b82 */ /* 0x000e220000000a00 */
[----:B------:R-:W-:Y:S02]  /*06e0*/  IMAD.MOV R4, RZ, RZ, -R4 ;  /* 0x000000ffff047224 */ /* 0x000fe400078e0a04 */
[----:B0-----:R-:W-:-:S04]  /*06f0*/  IMAD.WIDE.U32 R2, R5, 0x4, R2 ;  /* 0x0000000405027825 */ /* 0x001fc800078e0002 */
[----:B------:R-:W-:-:S07]  /*0700*/  IMAD.MOV.U32 R5, RZ, RZ, R3 ;  /* 0x000000ffff057224 */ /* 0x000fce00078e0003 */
.L_x_43:
[----:B------:R-:W-:-:S06]  /*0710*/  IMAD.MOV.U32 R3, RZ, RZ, R5 ;  /* 0x000000ffff037224 */ /* 0x000fcc00078e0005 */
[----:B------:R0:W2:Y:S01]  /*0720*/  LDG.E R3, desc[UR6][R2.64] ;  /* 0x0000000602037981 */ /* 0x0000a2000c1e1900 */
[----:B------:R-:W-:-:S05]  /*0730*/  VIADD R4, R4, 0x1 ;  /* 0x0000000104047836 */ /* 0x000fca0000000000 */
[----:B------:R-:W-:Y:S02]  /*0740*/  ISETP.NE.AND P0, PT, R4, RZ, PT ;  /* 0x000000ff0400720c */ /* 0x000fe40003f05270 */
[----:B0-----:R-:W-:-:S05]  /*0750*/  IADD3 R2, P1, PT, R2, 0x4, RZ ;  /* 0x0000000402027810 */ /* 0x001fca0007f3e0ff */
[----:B------:R-:W-:Y:S01]  /*0760*/  IMAD.X R5, RZ, RZ, R5, P1 ;  /* 0x000000ffff057224 */ /* 0x000fe200008e0605 */
[----:B--2---:R-:W-:-:S05]  /*0770*/  VIMNMX R6, PT, PT, R3, R6, !PT ;  /* 0x0000000603067248 */ /* 0x004fca0007fe0100 */
[----:B------:R-:W-:Y:S05]  /*0780*/  @P0 BRA `(.L_x_43) ;  /* 0xfffffffc00e00947 */ /* 0x000fea000383ffff */
.L_x_33:
[----:B------:R-:W-:Y:S05]  /*0790*/  BSYNC.RECONVERGENT B2 ;  /* 0x0000000000027941 */ /* 0x000fea0003800200 */
.L_x_32:
[----:B------:R-:W-:Y:S05]  /*07a0*/  WARPSYNC.ALL ;  /* 0x0000000000007948 */ /* 0x000fea0003800000 */
[----:B------:R-:W0:Y:S01]  /*07b0*/  S2UR UR5, SR_CgaCtaId ;  /* 0x00000000000579c3 */ /* 0x000e220000008800 */
[----:B------:R-:W-:Y:S01]  /*07c0*/  UMOV UR4, 0x400 ;  /* 0x0000040000047882 */ /* 0x000fe20000000000 */
[C---:B------:R-:W-:Y:S01]  /*07d0*/  ISETP.GT.U32.AND P5, PT, R0.reuse, 0x1ff, PT ;  /* 0x000001ff0000780c */ /* 0x040fe20003fa4070 */
[----:B------:R-:W-:Y:S01]  /*07e0*/  BSSY.RECONVERGENT B0, `(.L_x_44) ;  /* 0x0000010000007945 */ /* 0x000fe20003800200 */
[C---:B------:R-:W-:Y:S02]  /*07f0*/  ISETP.GT.U32.AND P6, PT, R0.reuse, 0xff, PT ;  /* 0x000000ff0000780c */ /* 0x040fe40003fc4070 */
[----:B------:R-:W-:-:S02]  /*0800*/  ISETP.GT.U32.AND P0, PT, R0, 0x7f, PT ;  /* 0x0000007f0000780c */ /* 0x000fc40003f04070 */
[C---:B------:R-:W-:Y:S02]  /*0810*/  ISETP.GT.U32.AND P1, PT, R0.reuse, 0x3f, PT ;  /* 0x0000003f0000780c */ /* 0x040fe40003f24070 */
[C---:B------:R-:W-:Y:S02]  /*0820*/  ISETP.GT.U32.AND P2, PT, R0.reuse, 0x1f, PT ;  /* 0x0000001f0000780c */ /* 0x040fe40003f44070 */
[C---:B------:R-:W-:Y:S02]  /*0830*/  ISETP.GT.U32.AND P3, PT, R0.reuse, 0xf, PT ;  /* 0x0000000f0000780c */ /* 0x040fe40003f64070 */
[----:B------:R-:W-:Y:S01]  /*0840*/  ISETP.GT.U32.AND P4, PT, R0, 0x7, PT ;  /* 0x000000070000780c */ /* 0x000fe20003f84070 */
[----:B0-----:R-:W-:-:S06]  /*0850*/  ULEA UR4, UR5, UR4, 0x18 ;  /* 0x0000000405047291 */ /* 0x001fcc000f8ec0ff */
[----:B------:R-:W-:-:S05]  /*0860*/  LEA R5, R0, UR4, 0x2 ;  /* 0x0000000400057c11 */ /* 0x000fca000f8e10ff */
[----:B------:R0:W-:Y:S01]  /*0870*/  STS [R5], R6 ;  /* 0x0000000605007388 */ /* 0x0001e20000000800 */
[----:B------:R-:W-:Y:S06]  /*0880*/  BAR.SYNC.DEFER_BLOCKING 0x0 ;  /* 0x0000000000007b1d */ /* 0x000fec0000010000 */
[----:B------:R-:W-:Y:S05]  /*0890*/  @P5 BRA `(.L_x_45) ;  /* 0x0000000000105947 */ /* 0x000fea0003800000 */
[----:B------:R-:W-:Y:S04]  /*08a0*/  LDS R2, [R5] ;  /* 0x0000000005027984 */ /* 0x000fe80000000800 */
[----:B------:R-:W1:Y:S02]  /*08b0*/  LDS R3, [R5+0x800] ;  /* 0x0008000005037984 */ /* 0x000e640000000800 */
[----:B-1----:R-:W-:-:S13]  /*08c0*/  ISETP.GE.AND P5, PT, R2, R3, PT ;  /* 0x000000030200720c */ /* 0x002fda0003fa6270 */
[----:B------:R1:W-:Y:S02]  /*08d0*/  @!P5 STS [R5], R3 ;  /* 0x000000030500d388 */ /* 0x0003e40000000800 */
.L_x_45:
[----:B------:R-:W-:Y:S05]  /*08e0*/  BSYNC.RECONVERGENT B0 ;  /* 0x0000000000007941 */ /* 0x000fea0003800200 */
.L_x_44:
[----:B------:R-:W-:Y:S01]  /*08f0*/  BAR.SYNC.DEFER_BLOCKING 0x0 ;  /* 0x0000000000007b1d */ /* 0x000fe20000010000 */
[----:B------:R-:W-:-:S05]  /*0900*/  ISETP.GT.U32.AND P5, PT, R0, 0x3, PT ;  /* 0x000000030000780c */ /* 0x000fca0003fa4070 */
[----:B------:R-:W-:Y:S04]  /*0910*/  BSSY.RECONVERGENT B0, `(.L_x_46) ;  /* 0x0000006000007945 */ /* 0x000fe80003800200 */
[----:B------:R-:W-:Y:S05]  /*0920*/  @P6 BRA `(.L_x_47) ;  /* 0x0000000000106947 */ /* 0x000fea0003800000 */
[----:B------:R-:W-:Y:S04]  /*0930*/  LDS R2, [R5] ;  /* 0x0000000005027984 */ /* 0x000fe80000000800 */
[----:B-1----:R-:W1:Y:S02]  /*0940*/  LDS R3, [R5+0x400] ;  /* 0x0004000005037984 */ /* 0x002e640000000800 */
[----:B-1----:R-:W-:-:S13]  /*0950*/  ISETP.GE.AND P6, PT, R2, R3, PT ;  /* 0x000000030200720c */ /* 0x002fda0003fc6270 */
[----:B------:R2:W-:Y:S02]  /*0960*/  @!P6 STS [R5], R3 ;  /* 0x000000030500e388 */ /* 0x0005e40000000800 */
.L_x_47:
[----:B------:R-:W-:Y:S05]  /*0970*/  BSYNC.RECONVERGENT B0 ;  /* 0x0000000000007941 */ /* 0x000fea0003800200 */
.L_x_46:
[----:B------:R-:W-:Y:S01]  /*0980*/  BAR.SYNC.DEFER_BLOCKING 0x0 ;  /* 0x0000000000007b1d */ /* 0x000fe20000010000 */
[----:B------:R-:W-:-:S05]  /*0990*/  ISETP.GT.U32.AND P6, PT, R0, 0x1, PT ;  /* 0x000000010000780c */ /* 0x000fca0003fc4070 */
[----:B------:R-:W-:Y:S04]  /*09a0*/  BSSY.RECONVERGENT B0, `(.L_x_48) ;  /* 0x0000006000007945 */ /* 0x000fe80003800200 */
[----:B------:R-:W-:Y:S05]  /*09b0*/  @P0 BRA `(.L_x_49) ;  /* 0x0000000000100947 */ /* 0x000fea0003800000 */
[----:B------:R-:W-:Y:S04]  /*09c0*/  LDS R2, [R5] ;  /* 0x0000000005027984 */ /* 0x000fe80000000800 */
[----:B-12---:R-:W1:Y:S02]  /*09d0*/  LDS R3, [R5+0x200] ;  /* 0x0002000005037984 */ /* 0x006e640000000800 */
[----:B-1----:R-:W-:-:S13]  /*09e0*/  ISETP.GE.AND P0, PT, R2, R3, PT ;  /* 0x000000030200720c */ /* 0x002fda0003f06270 */
[----:B------:R3:W-:Y:S02]  /*09f0*/  @!P0 STS [R5], R3 ;  /* 0x0000000305008388 */ /* 0x0007e40000000800 */
.L_x_49:
[----:B------:R-:W-:Y:S05]  /*0a00*/  BSYNC.RECONVERGENT B0 ;  /* 0x0000000000007941 */ /* 0x000fea0003800200 */
.L_x_48:
[----:B------:R-:W-:Y:S01]  /*0a10*/  BAR.SYNC.DEFER_BLOCKING 0x0 ;  /* 0x0000000000007b1d */ /* 0x000fe20000010000 */
[----:B------:R-:W-:-:S05]  /*0a20*/  ISETP.NE.AND P0, PT, R0, RZ, PT ;  /* 0x000000ff0000720c */ /* 0x000fca0003f05270 */
[----:B------:R-:W-:Y:S04]  /*0a30*/  BSSY.RECONVERGENT B0, `(.L_x_50) ;  /* 0x0000006000007945 */ /* 0x000fe80003800200 */
[----:B------:R-:W-:Y:S05]  /*0a40*/  @P1 BRA `(.L_x_51) ;  /* 0x0000000000101947 */ /* 0x000fea0003800000 */
[----:B------:R-:W-:Y:S04]  /*0a50*/  LDS R0, [R5] ;  /* 0x0000000005007984 */ /* 0x000fe80000000800 */
[----:B------:R-:W4:Y:S02]  /*0a60*/  LDS R2, [R5+0x100] ;  /* 0x0001000005027984 */ /* 0x000f240000000800 */
[----:B----4-:R-:W-:-:S13]  /*0a70*/  ISETP.GE.AND P1, PT, R0, R2, PT ;  /* 0x000000020000720c */ /* 0x010fda0003f26270 */
[----:B------:R4:W-:Y:S02]  /*0a80*/  @!P1 STS [R5], R2 ;  /* 0x0000000205009388 */ /* 0x0009e40000000800 */
.L_x_51:
[----:B------:R-:W-:Y:S05]  /*0a90*/  BSYNC.RECONVERGENT B0 ;  /* 0x0000000000007941 */ /* 0x000fea0003800200 */
.L_x_50:
[----:B------:R-:W-:Y:S06]  /*0aa0*/  BAR.SYNC.DEFER_BLOCKING 0x0 ;  /* 0x0000000000007b1d */ /* 0x000fec0000010000 */
[----:B------:R-:W-:Y:S04]  /*0ab0*/  BSSY.RECONVERGENT B0, `(.L_x_52) ;  /* 0x0000006000007945 */ /* 0x000fe80003800200 */
[----:B------:R-:W-:Y:S05]  /*0ac0*/  @P2 BRA `(.L_x_53) ;  /* 0x0000000000102947 */ /* 0x000fea0003800000 */
[----:B------:R-:W-:Y:S04]  /*0ad0*/  LDS R0, [R5] ;  /* 0x0000000005007984 */ /* 0x000fe80000000800 */
[----:B----4-:R-:W4:Y:S02]  /*0ae0*/  LDS R2, [R5+0x80] ;  /* 0x0000800005027984 */ /* 0x010f240000000800 */
[----:B----4-:R-:W-:-:S13]  /*0af0*/  ISETP.GE.AND P1, PT, R0, R2, PT ;  /* 0x000000020000720c */ /* 0x010fda0003f26270 */
[----:B------:R4:W-:Y:S02]  /*0b00*/  @!P1 STS [R5], R2 ;  /* 0x0000000205009388 */ /* 0x0009e40000000800 */
.L_x_53:
[----:B------:R-:W-:Y:S05]  /*0b10*/  BSYNC.RECONVERGENT B0 ;  /* 0x0000000000007941 */ /* 0x000fea0003800200 */
.L_x_52:
[----:B------:R-:W-:Y:S06]  /*0b20*/  BAR.SYNC.DEFER_BLOCKING 0x0 ;  /* 0x0000000000007b1d */ /* 0x000fec0000010000 */
[----:B------:R-:W-:Y:S04]  /*0b30*/  BSSY.RECONVERGENT B0, `(.L_x_54) ;  /* 0x0000006000007945 */ /* 0x000fe80003800200 */
[----:B------:R-:W-:Y:S05]  /*0b40*/  @P3 BRA `(.L_x_55) ;  /* 0x0000000000103947 */ /* 0x000fea0003800000 */
[----:B------:R-:W-:Y:S04]  /*0b50*/  LDS R0, [R5] ;  /* 0x0000000005007984 */ /* 0x000fe80000000800 */
[----:B----4-:R-:W4:Y:S02]  /*0b60*/  LDS R2, [R5+0x40] ;  /* 0x0000400005027984 */ /* 0x010f240000000800 */
[----:B----4-:R-:W-:-:S13]  /*0b70*/  ISETP.GE.AND P1, PT, R0, R2, PT ;  /* 0x000000020000720c */ /* 0x010fda0003f26270 */
[----:B------:R4:W-:Y:S02]  /*0b80*/  @!P1 STS [R5], R2 ;  /* 0x0000000205009388 */ /* 0x0009e40000000800 */
.L_x_55:
[----:B------:R-:W-:Y:S05]  /*0b90*/  BSYNC.RECONVERGENT B0 ;  /* 0x0000000000007941 */ /* 0x000fea0003800200 */
.L_x_54:
[----:B------:R-:W-:Y:S06]  /*0ba0*/  BAR.SYNC.DEFER_BLOCKING 0x0 ;  /* 0x0000000000007b1d */ /* 0x000fec0000010000 */
[----:B------:R-:W-:Y:S04]  /*0bb0*/  BSSY.RECONVERGENT B0, `(.L_x_56) ;  /* 0x0000006000007945 */ /* 0x000fe80003800200 */
[----:B------:R-:W-:Y:S05]  /*0bc0*/  @P4 BRA `(.L_x_57) ;  /* 0x0000000000104947 */ /* 0x000fea0003800000 */
[----:B------:R-:W-:Y:S04]  /*0bd0*/  LDS R0, [R5] ;  /* 0x0000000005007984 */ /* 0x000fe80000000800 */
[----:B----4-:R-:W4:Y:S02]  /*0be0*/  LDS R2, [R5+0x20] ;  /* 0x0000200005027984 */ /* 0x010f240000000800 */
[----:B----4-:R-:W-:-:S13]  /*0bf0*/  ISETP.GE.AND P1, PT, R0, R2, PT ;  /* 0x000000020000720c */ /* 0x010fda0003f26270 */
[----:B------:R4:W-:Y:S02]  /*0c00*/  @!P1 STS [R5], R2 ;  /* 0x0000000205009388 */ /* 0x0009e40000000800 */
.L_x_57:
[----:B------:R-:W-:Y:S05]  /*0c10*/  BSYNC.RECONVERGENT B0 ;  /* 0x0000000000007941 */ /* 0x000fea0003800200 */
.L_x_56:
[----:B------:R-:W-:Y:S06]  /*0c20*/  BAR.SYNC.DEFER_BLOCKING 0x0 ;  /* 0x0000000000007b1d */ /* 0x000fec0000010000 */
[----:B------:R-:W-:Y:S04]  /*0c30*/  BSSY.RECONVERGENT B0, `(.L_x_58) ;  /* 0x0000006000007945 */ /* 0x000fe80003800200 */
[----:B------:R-:W-:Y:S05]  /*0c40*/  @P5 BRA `(.L_x_59) ;  /* 0x0000000000105947 */ /* 0x000fea0003800000 */
[----:B------:R-:W-:Y:S04]  /*0c50*/  LDS R0, [R5] ;  /* 0x0000000005007984 */ /* 0x000fe80000000800 */
[----:B----4-:R-:W4:Y:S02]  /*0c60*/  LDS R2, [R5+0x10] ;  /* 0x0000100005027984 */ /* 0x010f240000000800 */
[----:B----4-:R-:W-:-:S13]  /*0c70*/  ISETP.GE.AND P1, PT, R0, R2, PT ;  /* 0x000000020000720c */ /* 0x010fda0003f26270 */
[----:B------:R4:W-:Y:S02]  /*0c80*/  @!P1 STS [R5], R2 ;  /* 0x0000000205009388 */ /* 0x0009e40000000800 */
.L_x_59:
[----:B------:R-:W-:Y:S05]  /*0c90*/  BSYNC.RECONVERGENT B0 ;  /* 0x0000000000007941 */ /* 0x000fea0003800200 */
.L_x_58:
[----:B------:R-:W-:Y:S06]  /*0ca0*/  BAR.SYNC.DEFER_BLOCKING 0x0 ;  /* 0x0000000000007b1d */ /* 0x000fec0000010000 */
[----:B------:R-:W-:Y:S04]  /*0cb0*/  BSSY.RECONVERGENT B0, `(.L_x_60) ;  /* 0x0000006000007945 */ /* 0x000fe80003800200 */
[----:B------:R-:W-:Y:S05]  /*0cc0*/  @P6 BRA `(.L_x_61) ;  /* 0x0000000000106947 */ /* 0x000fea0003800000 */
[----:B------:R-:W-:Y:S04]  /*0cd0*/  LDS R0, [R5] ;  /* 0x0000000005007984 */ /* 0x000fe80000000800 */
[----:B----4-:R-:W4:Y:S02]  /*0ce0*/  LDS R2, [R5+0x8] ;  /* 0x0000080005027984 */ /* 0x010f240000000800 */
[----:B----4-:R-:W-:-:S13]  /*0cf0*/  ISETP.GE.AND P1, PT, R0, R2, PT ;  /* 0x000000020000720c */ /* 0x010fda0003f26270 */
[----:B------:R4:W-:Y:S02]  /*0d00*/  @!P1 STS [R5], R2 ;  /* 0x0000000205009388 */ /* 0x0009e40000000800 */
.L_x_61:
[----:B------:R-:W-:Y:S05]  /*0d10*/  BSYNC.RECONVERGENT B0 ;  /* 0x0000000000007941 */ /* 0x000fea0003800200 */
.L_x_60:
[----:B------:R-:W-:Y:S06]  /*0d20*/  BAR.SYNC.DEFER_BLOCKING 0x0 ;  /* 0x0000000000007b1d */ /* 0x000fec0000010000 */
[----:B------:R-:W-:Y:S05]  /*0d30*/  @P0 EXIT ;  /* 0x000000000000094d */ /* 0x000fea0003800000 */
[----:B------:R-:W-:Y:S01]  /*0d40*/  LDS R0, [R5] ;  /* 0x0000000005007984 */ /* 0x000fe20000000800 */
[----:B-1234-:R-:W1:Y:S03]  /*0d50*/  LDC.64 R2, c[0x0][0x388] ;  /* 0x0000e200ff027b82 */ /* 0x01ee660000000a00 */
[----:B------:R-:W2:Y:S02]  /*0d60*/  LDS R4, [UR4+0x4] ;  /* 0x00000404ff047984 */ /* 0x000ea40008000800 */
[----:B--2---:R-:W-:-:S13]  /*0d70*/  ISETP.GE.AND P0, PT, R0, R4, PT ;  /* 0x000000040000720c */ /* 0x004fda0003f06270 */
[----:B------:R-:W-:Y:S04]  /*0d80*/  @!P0 STS [R5], R4 ;  /* 0x0000000405008388 */ /* 0x000fe80000000800 */
[----:B------:R-:W1:Y:S04]  /*0d90*/  LDS R7, [UR4] ;  /* 0x00000004ff077984 */ /* 0x000e680008000800 */
[----:B-1----:R-:W-:Y:S01]  /*0da0*/  STG.E desc[UR6][R2.64], R7 ;  /* 0x0000000702007986 */ /* 0x002fe2000c101906 */
[----:B------:R-:W-:Y:S05]  /*0db0*/  EXIT ;  /* 0x000000000000794d */ /* 0x000fea0003800000 */
.L_x_62:
        /* <DEDUP_REMOVED lines=12> */
.L_x_65:


//--------------------- .nv.shared._Z8FindMax4PiS_ --------------------------
	.section	.nv.shared._Z8FindMax4PiS_,"aw",@nobits
	.sectionflags	@""
	.align	4
.nv.shared._Z8FindMax4PiS_:
	.zero		2048


//--------------------- .nv.shared.reserved.0     --------------------------
	.section	.nv.shared.reserved.0,"aw",@nobits
	.weak		__nv_reservedSMEM_offset_0_alias
	.size		__nv_reservedSMEM_offset_0_alias, 0, 64
	.other		__nv_reservedSMEM_offset_0_alias,@"STO_CUDA_RESERVED_SHARED STV_DEFAULT"
__nv_reservedSMEM_offset_0_alias:
	.zero		0
	.zero		64


//--------------------- .nv.shared._Z8FindMax3PiS_i --------------------------
	.section	.nv.shared._Z8FindMax3PiS_i,"aw",@nobits
	.sectionflags	@""
	.align	4
.nv.shared._Z8FindMax3PiS_i:
	.zero		2048


//--------------------- .nv.shared._Z8FindMax2PiS_ --------------------------
	.section	.nv.shared._Z8FindMax2PiS_,"aw",@nobits
	.sectionflags	@""
	.align	4
.nv.shared._Z8FindMax2PiS_:
	.zero		5120


//--------------------- .nv.constant0._Z8FindMax4PiS_ --------------------------
	.section	.nv.constant0._Z8FindMax4PiS_,"a",@progbits
	.sectionflags	@""
	.align	4
.nv.constant0._Z8FindMax4PiS_:
	.zero		912


//--------------------- .nv.constant0._Z8FindMax3PiS_i --------------------------
	.section	.nv.constant0._Z8FindMax3PiS_i,"a",@progbits
	.sectionflags	@""
	.align	4
.nv.constant0._Z8FindMax3PiS_i:
	.zero		916


//--------------------- .nv.constant0._Z8FindMax2PiS_ --------------------------
	.section	.nv.constant0._Z8FindMax2PiS_,"a",@progbits
	.sectionflags	@""
	.align	4
.nv.constant0._Z8FindMax2PiS_:
	.zero		912


//--------------------- SYMBOLS --------------------------

	.type		.nv.reservedSmem.offset0,@object
	.size		.nv.reservedSmem.offset0,0x4
	.type		.nv.reservedSmem.cap,@object
	.size		.nv.reservedSmem.cap,0x4
